	.target	sm_90a

	.elftype	@"ET_EXEC"


//--------------------- .note.nv.tkinfo           --------------------------
	.section	.note.nv.tkinfo,"",@"SHT_NOTE"
	.sectionflags	@"SHF_NOTE_NV_TKINFO"
	.tkinfo
        /*0018*/ 	.word	0x00000002
        /*0030*/ 	.string	""
        /*0030*/ 	.string	"ptxas"
        /*0030*/ 	.string	"Cuda compilation tools, release 13.0, V13.0.88"
        /*0030*/ 	.string	"Build cuda_13.0.r13.0/compiler.36424714_0"
        /*0030*/ 	.string	"-arch sm_90a -m 64 "



//--------------------- .note.nv.cuinfo           --------------------------
	.section	.note.nv.cuinfo,"",@"SHT_NOTE"
	.sectionflags	@"SHF_NOTE_NV_CUINFO"
        /*0018*/ 	.short	0x0002
        /*001a*/ 	.short	0x005a
        /*001c*/ 	.short	0x0082
	.zero		2


//--------------------- .nv.info                  --------------------------
	.section	.nv.info,"",@"SHT_CUDA_INFO"
	.align	4


	//----- nvinfo : EIATTR_REGCOUNT
	.align		4
        /*0000*/ 	.byte	0x04, 0x2f
        /*0002*/ 	.short	(.L_12 - .L_11)
	.align		4
.L_11:
        /*0004*/ 	.word	index@(_ZN7cutlass13device_kernelINS_4conv6kernel13ConvUniversalINS1_16ConvProblemShapeILNS1_8OperatorE1ELi2EEENS1_10collective14CollectiveConvINS1_46MainloopSm90TmaGmmaWarpSpecializedImplicitGemmILS5_1ELi5ELi2EN4cute5tupleIJNSA_1CILi2EEENSC_ILi1EEESE_EEENS1_36KernelImplicitTmaWarpSpecializedSm90ELi1EEENSB_IJNSC_ILi256EEENSC_ILi64EEENSB_IJSJ_EEEEEENS_6half_tESM_NSA_8TiledMMAINSA_8MMA_AtomIJNSA_4SM904GMMA25MMA_64x64x16_F32F16F16_SSILNSQ_5MajorE0ELSS_1ELNSQ_7ScaleInE1ELST_1EEEEEENSA_6LayoutINSB_IJSE_SE_SE_EEENSB_IJNSC_ILi0EEESY_SY_EEEEENSB_IJNSA_10UnderscoreES11_S11_EEEEENS7_6detail26Sm90ImplicitGemmTileTraitsINSA_20SM90_TMA_LOAD_IM2COLENSA_14ComposedLayoutINSA_7SwizzleILi3ELi4ELi3EEENSA_18smem_ptr_flag_bitsILi16EEENSW_INSB_IJNSB_IJNSC_ILi8EEENSC_ILi32EEEEEENSB_IJSJ_SE_EEENSB_IJSE_NSC_ILi5EEEEEEEEENSB_IJNSB_IJSJ_NSC_ILi512EEEEEENSB_IJSE_SY_EEENSB_IJSY_NSC_ILi16384EEEEEEEEEEEEEvEENS15_INSA_23SM90_TMA_LOAD_MULTICASTENS17_IS19_S1B_NSW_INSB_IJS1F_NSB_IJS1C_S1C_EEES1H_EEENSB_IJS1L_S1K_NSB_IJSY_NSC_ILi4096EEEEEEEEEEEEEvEEEENS_8epilogue10collective6detail29Sm90TmaWarpSpecializedAdapterINS23_15DefaultEpilogueISM_NSB_IJNSB_IJlllEEESE_SY_EEES28_NS22_6thread17LinearCombinationISM_Li1EffLNS29_9ScaleType4KindE0ELNS_15FloatRoundStyleE2ESM_EENS_4gemm15EpilogueDefaultEEEEEvvEEEEvNT_6ParamsE)
        /*0008*/ 	.word	0x0000009a


	//----- nvinfo : EIATTR_FRAME_SIZE
	.align		4
.L_12:
        /*000c*/ 	.byte	0x04, 0x11
        /*000e*/ 	.short	(.L_14 - .L_13)
	.align		4
.L_13:
        /*0010*/ 	.word	index@(_ZN7cutlass13device_kernelINS_4conv6kernel13ConvUniversalINS1_16ConvProblemShapeILNS1_8OperatorE1ELi2EEENS1_10collective14CollectiveConvINS1_46MainloopSm90TmaGmmaWarpSpecializedImplicitGemmILS5_1ELi5ELi2EN4cute5tupleIJNSA_1CILi2EEENSC_ILi1EEESE_EEENS1_36KernelImplicitTmaWarpSpecializedSm90ELi1EEENSB_IJNSC_ILi256EEENSC_ILi64EEENSB_IJSJ_EEEEEENS_6half_tESM_NSA_8TiledMMAINSA_8MMA_AtomIJNSA_4SM904GMMA25MMA_64x64x16_F32F16F16_SSILNSQ_5MajorE0ELSS_1ELNSQ_7ScaleInE1ELST_1EEEEEENSA_6LayoutINSB_IJSE_SE_SE_EEENSB_IJNSC_ILi0EEESY_SY_EEEEENSB_IJNSA_10UnderscoreES11_S11_EEEEENS7_6detail26Sm90ImplicitGemmTileTraitsINSA_20SM90_TMA_LOAD_IM2COLENSA_14ComposedLayoutINSA_7SwizzleILi3ELi4ELi3EEENSA_18smem_ptr_flag_bitsILi16EEENSW_INSB_IJNSB_IJNSC_ILi8EEENSC_ILi32EEEEEENSB_IJSJ_SE_EEENSB_IJSE_NSC_ILi5EEEEEEEEENSB_IJNSB_IJSJ_NSC_ILi512EEEEEENSB_IJSE_SY_EEENSB_IJSY_NSC_ILi16384EEEEEEEEEEEEEvEENS15_INSA_23SM90_TMA_LOAD_MULTICASTENS17_IS19_S1B_NSW_INSB_IJS1F_NSB_IJS1C_S1C_EEES1H_EEENSB_IJS1L_S1K_NSB_IJSY_NSC_ILi4096EEEEEEEEEEEEEvEEEENS_8epilogue10collective6detail29Sm90TmaWarpSpecializedAdapterINS23_15DefaultEpilogueISM_NSB_IJNSB_IJlllEEESE_SY_EEES28_NS22_6thread17LinearCombinationISM_Li1EffLNS29_9ScaleType4KindE0ELNS_15FloatRoundStyleE2ESM_EENS_4gemm15EpilogueDefaultEEEEEvvEEEEvNT_6ParamsE)
        /*0014*/ 	.word	0x00000000


	//----- nvinfo : EIATTR_MIN_STACK_SIZE
	.align		4
.L_14:
        /*0018*/ 	.byte	0x04, 0x12
        /*001a*/ 	.short	(.L_16 - .L_15)
	.align		4
.L_15:
        /*001c*/ 	.word	index@(_ZN7cutlass13device_kernelINS_4conv6kernel13ConvUniversalINS1_16ConvProblemShapeILNS1_8OperatorE1ELi2EEENS1_10collective14CollectiveConvINS1_46MainloopSm90TmaGmmaWarpSpecializedImplicitGemmILS5_1ELi5ELi2EN4cute5tupleIJNSA_1CILi2EEENSC_ILi1EEESE_EEENS1_36KernelImplicitTmaWarpSpecializedSm90ELi1EEENSB_IJNSC_ILi256EEENSC_ILi64EEENSB_IJSJ_EEEEEENS_6half_tESM_NSA_8TiledMMAINSA_8MMA_AtomIJNSA_4SM904GMMA25MMA_64x64x16_F32F16F16_SSILNSQ_5MajorE0ELSS_1ELNSQ_7ScaleInE1ELST_1EEEEEENSA_6LayoutINSB_IJSE_SE_SE_EEENSB_IJNSC_ILi0EEESY_SY_EEEEENSB_IJNSA_10UnderscoreES11_S11_EEEEENS7_6detail26Sm90ImplicitGemmTileTraitsINSA_20SM90_TMA_LOAD_IM2COLENSA_14ComposedLayoutINSA_7SwizzleILi3ELi4ELi3EEENSA_18smem_ptr_flag_bitsILi16EEENSW_INSB_IJNSB_IJNSC_ILi8EEENSC_ILi32EEEEEENSB_IJSJ_SE_EEENSB_IJSE_NSC_ILi5EEEEEEEEENSB_IJNSB_IJSJ_NSC_ILi512EEEEEENSB_IJSE_SY_EEENSB_IJSY_NSC_ILi16384EEEEEEEEEEEEEvEENS15_INSA_23SM90_TMA_LOAD_MULTICASTENS17_IS19_S1B_NSW_INSB_IJS1F_NSB_IJS1C_S1C_EEES1H_EEENSB_IJS1L_S1K_NSB_IJSY_NSC_ILi4096EEEEEEEEEEEEEvEEEENS_8epilogue10collective6detail29Sm90TmaWarpSpecializedAdapterINS23_15DefaultEpilogueISM_NSB_IJNSB_IJlllEEESE_SY_EEES28_NS22_6thread17LinearCombinationISM_Li1EffLNS29_9ScaleType4KindE0ELNS_15FloatRoundStyleE2ESM_EENS_4gemm15EpilogueDefaultEEEEEvvEEEEvNT_6ParamsE)
        /*0020*/ 	.word	0x00000000
.L_16:


//--------------------- .nv.compat                --------------------------
	.section	.nv.compat,"",@"SHT_CUDA_COMPAT_INFO"
	.align	4
        /*0000*/ 	.byte	0x02, 0x09, 0x01, 0x00, 0x02, 0x02, 0x04, 0x00, 0x02, 0x05, 0x05, 0x00, 0x03, 0x07, 0x01, 0x01
        /*0010*/ 	.byte	0x02, 0x03, 0x01, 0x00, 0x02, 0x06, 0x01, 0x00, 0x04, 0x0b, 0x08, 0x00, 0x00, 0x00, 0x00, 0x00
        /*0020*/ 	.byte	0x00, 0x00, 0x00, 0x00


//--------------------- .nv.info._ZN7cutlass13device_kernelINS_4conv6kernel13ConvUniversalINS1_16ConvProblemShapeILNS1_8OperatorE1ELi2EEENS1_10collective14CollectiveConvINS1_46MainloopSm90TmaGmmaWarpSpecializedImplicitGemmILS5_1ELi5ELi2EN4cute5tupleIJNSA_1CILi2EEENSC_ILi1EEESE_EEENS1_36KernelImplicitTmaWarpSpecializedSm90ELi1EEENSB_IJNSC_ILi256EEENSC_ILi64EEENSB_IJSJ_EEEEEENS_6half_tESM_NSA_8TiledMMAINSA_8MMA_AtomIJNSA_4SM904GMMA25MMA_64x64x16_F32F16F16_SSILNSQ_5MajorE0ELSS_1ELNSQ_7ScaleInE1ELST_1EEEEEENSA_6LayoutINSB_IJSE_SE_SE_EEENSB_IJNSC_ILi0EEESY_SY_EEEEENSB_IJNSA_10UnderscoreES11_S11_EEEEENS7_6detail26Sm90ImplicitGemmTileTraitsINSA_20SM90_TMA_LOAD_IM2COLENSA_14ComposedLayoutINSA_7SwizzleILi3ELi4ELi3EEENSA_18smem_ptr_flag_bitsILi16EEENSW_INSB_IJNSB_IJNSC_ILi8EEENSC_ILi32EEEEEENSB_IJSJ_SE_EEENSB_IJSE_NSC_ILi5EEEEEEEEENSB_IJNSB_IJSJ_NSC_ILi512EEEEEENSB_IJSE_SY_EEENSB_IJSY_NSC_ILi16384EEEEEEEEEEEEEvEENS15_INSA_23SM90_TMA_LOAD_MULTICASTENS17_IS19_S1B_NSW_INSB_IJS1F_NSB_IJS1C_S1C_EEES1H_EEENSB_IJS1L_S1K_NSB_IJSY_NSC_ILi4096EEEEEEEEEEEEEvEEEENS_8epilogue10collective6detail29Sm90TmaWarpSpecializedAdapterINS23_15DefaultEpilogueISM_NSB_IJNSB_IJlllEEESE_SY_EEES28_NS22_6thread17LinearCombinationISM_Li1EffLNS29_9ScaleType4KindE0ELNS_15FloatRoundStyleE2ESM_EENS_4gemm15EpilogueDefaultEEEEEvvEEEEvNT_6ParamsE --------------------------
	.section	.nv.info._ZN7cutlass13device_kernelINS_4conv6kernel13ConvUniversalINS1_16ConvProblemShapeILNS1_8OperatorE1ELi2EEENS1_10collective14CollectiveConvINS1_46MainloopSm90TmaGmmaWarpSpecializedImplicitGemmILS5_1ELi5ELi2EN4cute5tupleIJNSA_1CILi2EEENSC_ILi1EEESE_EEENS1_36KernelImplicitTmaWarpSpecializedSm90ELi1EEENSB_IJNSC_ILi256EEENSC_ILi64EEENSB_IJSJ_EEEEEENS_6half_tESM_NSA_8TiledMMAINSA_8MMA_AtomIJNSA_4SM904GMMA25MMA_64x64x16_F32F16F16_SSILNSQ_5MajorE0ELSS_1ELNSQ_7ScaleInE1ELST_1EEEEEENSA_6LayoutINSB_IJSE_SE_SE_EEENSB_IJNSC_ILi0EEESY_SY_EEEEENSB_IJNSA_10UnderscoreES11_S11_EEEEENS7_6detail26Sm90ImplicitGemmTileTraitsINSA_20SM90_TMA_LOAD_IM2COLENSA_14ComposedLayoutINSA_7SwizzleILi3ELi4ELi3EEENSA_18smem_ptr_flag_bitsILi16EEENSW_INSB_IJNSB_IJNSC_ILi8EEENSC_ILi32EEEEEENSB_IJSJ_SE_EEENSB_IJSE_NSC_ILi5EEEEEEEEENSB_IJNSB_IJSJ_NSC_ILi512EEEEEENSB_IJSE_SY_EEENSB_IJSY_NSC_ILi16384EEEEEEEEEEEEEvEENS15_INSA_23SM90_TMA_LOAD_MULTICASTENS17_IS19_S1B_NSW_INSB_IJS1F_NSB_IJS1C_S1C_EEES1H_EEENSB_IJS1L_S1K_NSB_IJSY_NSC_ILi4096EEEEEEEEEEEEEvEEEENS_8epilogue10collective6detail29Sm90TmaWarpSpecializedAdapterINS23_15DefaultEpilogueISM_NSB_IJNSB_IJlllEEESE_SY_EEES28_NS22_6thread17LinearCombinationISM_Li1EffLNS29_9ScaleType4KindE0ELNS_15FloatRoundStyleE2ESM_EENS_4gemm15EpilogueDefaultEEEEEvvEEEEvNT_6ParamsE,"",@"SHT_CUDA_INFO"
	.sectionflags	@""
	.align	4


	//----- nvinfo : EIATTR_CUDA_API_VERSION
	.align		4
        /*0000*/ 	.byte	0x04, 0x37
        /*0002*/ 	.short	(.L_18 - .L_17)
.L_17:
        /*0004*/ 	.word	0x00000082


	//----- nvinfo : EIATTR_KPARAM_INFO
	.align		4
.L_18:
        /*0008*/ 	.byte	0x04, 0x17
        /*000a*/ 	.short	(.L_20 - .L_19)
.L_19:
        /*000c*/ 	.word	0x00000000
        /*0010*/ 	.short	0x0000
        /*0012*/ 	.short	0x0070
        /*0014*/ 	.byte	0x00, 0xf0, 0x01, 0x0e


	//----- nvinfo : EIATTR_SPARSE_MMA_MASK
	.align		4
.L_20:
        /*0018*/ 	.byte	0x03, 0x50
        /*001a*/ 	.short	0x0000


	//----- nvinfo : EIATTR_MAXREG_COUNT
	.align		4
        /*001c*/ 	.byte	0x03, 0x1b
        /*001e*/ 	.short	0x00ff


	//----- nvinfo : EIATTR_NUM_BARRIERS
	.align		4
        /*0020*/ 	.byte	0x02, 0x4c
        /*0022*/ 	.byte	0x01
	.zero		1


	//----- nvinfo : EIATTR_MERCURY_ISA_VERSION
	.align		4
        /*0024*/ 	.byte	0x03, 0x5f
        /*0026*/ 	.short	0x0101


	//----- nvinfo : EIATTR_COOP_GROUP_MASK_REGIDS
	.align		4
        /*0028*/ 	.byte	0x04, 0x29
        /*002a*/ 	.short	(.L_22 - .L_21)


	//   ....[0]....
.L_21:
        /*002c*/ 	.word	0xffffffff


	//   ....[1]....
        /*0030*/ 	.word	0xffffffff


	//   ....[2]....
        /*0034*/ 	.word	0xffffffff


	//   ....[3]....
        /*0038*/ 	.word	0xffffffff


	//----- nvinfo : EIATTR_COOP_GROUP_INSTR_OFFSETS
	.align		4
.L_22:
        /*003c*/ 	.byte	0x04, 0x28
        /*003e*/ 	.short	(.L_24 - .L_23)


	//   ....[0]....
.L_23:
        /*0040*/ 	.word	0x00000070


	//   ....[1]....
        /*0044*/ 	.word	0x00000080


	//   ....[2]....
        /*0048*/ 	.word	0x00000140


	//   ....[3]....
        /*004c*/ 	.word	0x000006c0


	//----- nvinfo : EIATTR_MBARRIER_INSTR_OFFSETS
	.align		4
.L_24:
        /*0050*/ 	.byte	0x04, 0x39
        /*0052*/ 	.short	(.L_26 - .L_25)


	//   ....[0]....
.L_25:
        /*0054*/ 	.word	0x000002f0
        /*0058*/ 	.word	0x000000ff
        /*005c*/ 	.word	0x00032000
        /*0060*/ 	.short	0x0100
        /*0062*/ 	.byte	0x08
	.zero		1


	//   ....[1]....
        /*0064*/ 	.word	0x00000300
        /*0068*/ 	.word	0x000000ff
        /*006c*/ 	.word	0x00032028
        /*0070*/ 	.short	0x0100
        /*0072*/ 	.byte	0x08
	.zero		1


	//   ....[2]....
        /*0074*/ 	.word	0x00000310
        /*0078*/ 	.word	0x000000ff
        /*007c*/ 	.word	0x00032008
        /*0080*/ 	.short	0x0100
        /*0082*/ 	.byte	0x08
	.zero		1


	//   ....[3]....
        /*0084*/ 	.word	0x00000320
        /*0088*/ 	.word	0x000000ff
        /*008c*/ 	.word	0x00032030
        /*0090*/ 	.short	0x0100
        /*0092*/ 	.byte	0x08
	.zero		1


	//   ....[4]....
        /*0094*/ 	.word	0x00000330
        /*0098*/ 	.word	0x000000ff
        /*009c*/ 	.word	0x00032010
        /*00a0*/ 	.short	0x0100
        /*00a2*/ 	.byte	0x08
	.zero		1


	//   ....[5]....
        /*00a4*/ 	.word	0x00000340
        /*00a8*/ 	.word	0x000000ff
        /*00ac*/ 	.word	0x00032038
        /*00b0*/ 	.short	0x0100
        /*00b2*/ 	.byte	0x08
	.zero		1


	//   ....[6]....
        /*00b4*/ 	.word	0x00000350
        /*00b8*/ 	.word	0x000000ff
        /*00bc*/ 	.word	0x00032018
        /*00c0*/ 	.short	0x0100
        /*00c2*/ 	.byte	0x08
	.zero		1


	//   ....[7]....
        /*00c4*/ 	.word	0x00000360
        /*00c8*/ 	.word	0x000000ff
        /*00cc*/ 	.word	0x00032040
        /*00d0*/ 	.short	0x0100
        /*00d2*/ 	.byte	0x08
	.zero		1


	//   ....[8]....
        /*00d4*/ 	.word	0x00000370
        /*00d8*/ 	.word	0x000000ff
        /*00dc*/ 	.word	0x00032020
        /*00e0*/ 	.short	0x0100
        /*00e2*/ 	.byte	0x08
	.zero		1


	//   ....[9]....
        /*00e4*/ 	.word	0x00000380
        /*00e8*/ 	.word	0x000000ff
        /*00ec*/ 	.word	0x00032048
        /*00f0*/ 	.short	0x0100
        /*00f2*/ 	.byte	0x08
	.zero		1


	//   ....[10]....
        /*00f4*/ 	.word	0x00000f10
        /*00f8*/ 	.word	0x00000006
        /*00fc*/ 	.word	0x00032000
        /*0100*/ 	.short	0x010a
        /*0102*/ 	.byte	0x3f
	.zero		1


	//   ....[11]....
        /*0104*/ 	.word	0x00001590
        /*0108*/ 	.word	0x00000008
        /*010c*/ 	.word	0x00032000
        /*0110*/ 	.short	0x010a
        /*0112*/ 	.byte	0x3f
	.zero		1


	//   ....[12]....
        /*0114*/ 	.word	0x00001ae0
        /*0118*/ 	.word	0x00000007
        /*011c*/ 	.word	0x00000000
        /*0120*/ 	.short	0x0101
        /*0122*/ 	.byte	0x3f
	.zero		1


	//   ....[13]....
        /*0124*/ 	.word	0x00001d10
        /*0128*/ 	.word	0x00000003
        /*012c*/ 	.word	0x00000000
        /*0130*/ 	.short	0x0101
        /*0132*/ 	.byte	0x3f
	.zero		1


	//   ....[14]....
        /*0134*/ 	.word	0x0000c3e0
        /*0138*/ 	.word	0x0000000e
        /*013c*/ 	.word	0x00032028
        /*0140*/ 	.short	0x010a
        /*0142*/ 	.byte	0x3f
	.zero		1


	//   ....[15]....
        /*0144*/ 	.word	0x0000cac0
        /*0148*/ 	.word	0x00000004
        /*014c*/ 	.word	0x00000000
        /*0150*/ 	.short	0x010a
        /*0152*/ 	.byte	0x3f
	.zero		1


	//   ....[16]....
        /*0154*/ 	.word	0x0000cb70
        /*0158*/ 	.word	0x00000000
        /*015c*/ 	.word	0x00000000
        /*0160*/ 	.short	0x010a
        /*0162*/ 	.byte	0x3f
	.zero		1


	//   ....[17]....
        /*0164*/ 	.word	0x0000cc20
        /*0168*/ 	.word	0x00000000
        /*016c*/ 	.word	0x00000000
        /*0170*/ 	.short	0x010a
        /*0172*/ 	.byte	0x3f
	.zero		1


	//   ....[18]....
        /*0174*/ 	.word	0x0000ccd0
        /*0178*/ 	.word	0x00000000
        /*017c*/ 	.word	0x00000000
        /*0180*/ 	.short	0x010a
        /*0182*/ 	.byte	0x3f
	.zero		1


	//   ....[19]....
        /*0184*/ 	.word	0x0000cd80
        /*0188*/ 	.word	0x00000003
        /*018c*/ 	.word	0x00000000
        /*0190*/ 	.short	0x010a
        /*0192*/ 	.byte	0x3f
	.zero		1


	//----- nvinfo : EIATTR_NUM_MBARRIERS
	.align		4
.L_26:
        /*0194*/ 	.byte	0x03, 0x38
        /*0196*/ 	.short	0x000a


	//----- nvinfo : EIATTR_EXIT_INSTR_OFFSETS
	.align		4
        /*0198*/ 	.byte	0x04, 0x1c
        /*019a*/ 	.short	(.L_28 - .L_27)


	//   ....[0]....
.L_27:
        /*019c*/ 	.word	0x00000a40


	//   ....[1]....
        /*01a0*/ 	.word	0x00001e70


	//   ....[2]....
        /*01a4*/ 	.word	0x00008f10


	//   ....[3]....
        /*01a8*/ 	.word	0x00008f50


	//   ....[4]....
        /*01ac*/ 	.word	0x0000c1a0


	//   ....[5]....
        /*01b0*/ 	.word	0x0000c1e0


	//   ....[6]....
        /*01b4*/ 	.word	0x0000c200


	//   ....[7]....
        /*01b8*/ 	.word	0x0000c9b0


	//   ....[8]....
        /*01bc*/ 	.word	0x0000cdb0


	//----- nvinfo : EIATTR_MAX_THREADS
	.align		4
.L_28:
        /*01c0*/ 	.byte	0x04, 0x05
        /*01c2*/ 	.short	(.L_30 - .L_29)
.L_29:
        /*01c4*/ 	.word	0x00000100
        /*01c8*/ 	.word	0x00000001
        /*01cc*/ 	.word	0x00000001


	//----- nvinfo : EIATTR_CRS_STACK_SIZE
	.align		4
.L_30:
        /*01d0*/ 	.byte	0x04, 0x1e
        /*01d2*/ 	.short	(.L_32 - .L_31)
.L_31:
        /*01d4*/ 	.word	0x00000000


	//----- nvinfo : EIATTR_CBANK_PARAM_SIZE
	.align		4
.L_32:
        /*01d8*/ 	.byte	0x03, 0x19
        /*01da*/ 	.short	0x03f0


	//----- nvinfo : EIATTR_PARAM_CBANK
	.align		4
        /*01dc*/ 	.byte	0x04, 0x0a
        /*01de*/ 	.short	(.L_34 - .L_33)
	.align		4
.L_33:
        /*01e0*/ 	.word	index@(.nv.constant0._ZN7cutlass13device_kernelINS_4conv6kernel13ConvUniversalINS1_16ConvProblemShapeILNS1_8OperatorE1ELi2EEENS1_10collective14CollectiveConvINS1_46MainloopSm90TmaGmmaWarpSpecializedImplicitGemmILS5_1ELi5ELi2EN4cute5tupleIJNSA_1CILi2EEENSC_ILi1EEESE_EEENS1_36KernelImplicitTmaWarpSpecializedSm90ELi1EEENSB_IJNSC_ILi256EEENSC_ILi64EEENSB_IJSJ_EEEEEENS_6half_tESM_NSA_8TiledMMAINSA_8MMA_AtomIJNSA_4SM904GMMA25MMA_64x64x16_F32F16F16_SSILNSQ_5MajorE0ELSS_1ELNSQ_7ScaleInE1ELST_1EEEEEENSA_6LayoutINSB_IJSE_SE_SE_EEENSB_IJNSC_ILi0EEESY_SY_EEEEENSB_IJNSA_10UnderscoreES11_S11_EEEEENS7_6detail26Sm90ImplicitGemmTileTraitsINSA_20SM90_TMA_LOAD_IM2COLENSA_14ComposedLayoutINSA_7SwizzleILi3ELi4ELi3EEENSA_18smem_ptr_flag_bitsILi16EEENSW_INSB_IJNSB_IJNSC_ILi8EEENSC_ILi32EEEEEENSB_IJSJ_SE_EEENSB_IJSE_NSC_ILi5EEEEEEEEENSB_IJNSB_IJSJ_NSC_ILi512EEEEEENSB_IJSE_SY_EEENSB_IJSY_NSC_ILi16384EEEEEEEEEEEEEvEENS15_INSA_23SM90_TMA_LOAD_MULTICASTENS17_IS19_S1B_NSW_INSB_IJS1F_NSB_IJS1C_S1C_EEES1H_EEENSB_IJS1L_S1K_NSB_IJSY_NSC_ILi4096EEEEEEEEEEEEEvEEEENS_8epilogue10collective6detail29Sm90TmaWarpSpecializedAdapterINS23_15DefaultEpilogueISM_NSB_IJNSB_IJlllEEESE_SY_EEES28_NS22_6thread17LinearCombinationISM_Li1EffLNS29_9ScaleType4KindE0ELNS_15FloatRoundStyleE2ESM_EENS_4gemm15EpilogueDefaultEEEEEvvEEEEvNT_6ParamsE)
        /*01e4*/ 	.short	0x0210
        /*01e6*/ 	.short	0x03f0


	//----- nvinfo : EIATTR_SW_WAR
	.align		4
.L_34:
        /*01e8*/ 	.byte	0x04, 0x36
        /*01ea*/ 	.short	(.L_36 - .L_35)
.L_35:
        /*01ec*/ 	.word	0x00000008
.L_36:


//--------------------- .nv.callgraph             --------------------------
	.section	.nv.callgraph,"",@"SHT_CUDA_CALLGRAPH"
	.align	4
	.sectionentsize	8
	.align		4
        /*0000*/ 	.word	0x00000000
	.align		4
        /*0004*/ 	.word	0xffffffff
	.align		4
        /*0008*/ 	.word	0x00000000
	.align		4
        /*000c*/ 	.word	0xfffffffe
	.align		4
        /*0010*/ 	.word	0x00000000
	.align		4
        /*0014*/ 	.word	0xfffffffd
	.align		4
        /*0018*/ 	.word	0x00000000
	.align		4
        /*001c*/ 	.word	0xfffffffc


//--------------------- .nv.constant4             --------------------------
	.section	.nv.constant4,"a",@progbits
	.align	8
	.align		8
.nv.constant4:
        /*0000*/ 	.dword	_ZN39_INTERNAL_b38ab52c_4_k_cu_4962b641_27414cuda3std3__45__cpo5beginE
	.align		8
        /*0008*/ 	.dword	_ZN39_INTERNAL_b38ab52c_4_k_cu_4962b641_27414cuda3std3__45__cpo3endE
	.align		8
        /*0010*/ 	.dword	_ZN39_INTERNAL_b38ab52c_4_k_cu_4962b641_27414cuda3std3__45__cpo6cbeginE
	.align		8
        /*0018*/ 	.dword	_ZN39_INTERNAL_b38ab52c_4_k_cu_4962b641_27414cuda3std3__45__cpo4cendE
	.align		8
        /*0020*/ 	.dword	_ZN39_INTERNAL_b38ab52c_4_k_cu_4962b641_27414cuda3std3__441_GLOBAL__N__b38ab52c_4_k_cu_4962b641_27416ignoreE
	.align		8
        /*0028*/ 	.dword	_ZN39_INTERNAL_b38ab52c_4_k_cu_4962b641_27414cuda3std3__419piecewise_constructE
	.align		8
        /*0030*/ 	.dword	_ZN39_INTERNAL_b38ab52c_4_k_cu_4962b641_27414cuda3std3__48in_placeE
	.align		8
        /*0038*/ 	.dword	_ZN39_INTERNAL_b38ab52c_4_k_cu_4962b641_27414cuda3std6ranges3__45__cpo4swapE
	.align		8
        /*0040*/ 	.dword	_ZN39_INTERNAL_b38ab52c_4_k_cu_4962b641_27414cuda3std6ranges3__45__cpo9iter_moveE
	.align		8
        /*0048*/ 	.dword	_ZN39_INTERNAL_b38ab52c_4_k_cu_4962b641_27414cute7productE
	.align		8
        /*0050*/ 	.dword	_ZN39_INTERNAL_b38ab52c_4_k_cu_4962b641_27414cute1_E


//--------------------- .text._ZN7cutlass13device_kernelINS_4conv6kernel13ConvUniversalINS1_16ConvProblemShapeILNS1_8OperatorE1ELi2EEENS1_10collective14CollectiveConvINS1_46MainloopSm90TmaGmmaWarpSpecializedImplicitGemmILS5_1ELi5ELi2EN4cute5tupleIJNSA_1CILi2EEENSC_ILi1EEESE_EEENS1_36KernelImplicitTmaWarpSpecializedSm90ELi1EEENSB_IJNSC_ILi256EEENSC_ILi64EEENSB_IJSJ_EEEEEENS_6half_tESM_NSA_8TiledMMAINSA_8MMA_AtomIJNSA_4SM904GMMA25MMA_64x64x16_F32F16F16_SSILNSQ_5MajorE0ELSS_1ELNSQ_7ScaleInE1ELST_1EEEEEENSA_6LayoutINSB_IJSE_SE_SE_EEENSB_IJNSC_ILi0EEESY_SY_EEEEENSB_IJNSA_10UnderscoreES11_S11_EEEEENS7_6detail26Sm90ImplicitGemmTileTraitsINSA_20SM90_TMA_LOAD_IM2COLENSA_14ComposedLayoutINSA_7SwizzleILi3ELi4ELi3EEENSA_18smem_ptr_flag_bitsILi16EEENSW_INSB_IJNSB_IJNSC_ILi8EEENSC_ILi32EEEEEENSB_IJSJ_SE_EEENSB_IJSE_NSC_ILi5EEEEEEEEENSB_IJNSB_IJSJ_NSC_ILi512EEEEEENSB_IJSE_SY_EEENSB_IJSY_NSC_ILi16384EEEEEEEEEEEEEvEENS15_INSA_23SM90_TMA_LOAD_MULTICASTENS17_IS19_S1B_NSW_INSB_IJS1F_NSB_IJS1C_S1C_EEES1H_EEENSB_IJS1L_S1K_NSB_IJSY_NSC_ILi4096EEEEEEEEEEEEEvEEEENS_8epilogue10collective6detail29Sm90TmaWarpSpecializedAdapterINS23_15DefaultEpilogueISM_NSB_IJNSB_IJlllEEESE_SY_EEES28_NS22_6thread17LinearCombinationISM_Li1EffLNS29_9ScaleType4KindE0ELNS_15FloatRoundStyleE2ESM_EENS_4gemm15EpilogueDefaultEEEEEvvEEEEvNT_6ParamsE --------------------------
	.section	.text._ZN7cutlass13device_kernelINS_4conv6kernel13ConvUniversalINS1_16ConvProblemShapeILNS1_8OperatorE1ELi2EEENS1_10collective14CollectiveConvINS1_46MainloopSm90TmaGmmaWarpSpecializedImplicitGemmILS5_1ELi5ELi2EN4cute5tupleIJNSA_1CILi2EEENSC_ILi1EEESE_EEENS1_36KernelImplicitTmaWarpSpecializedSm90ELi1EEENSB_IJNSC_ILi256EEENSC_ILi64EEENSB_IJSJ_EEEEEENS_6half_tESM_NSA_8TiledMMAINSA_8MMA_AtomIJNSA_4SM904GMMA25MMA_64x64x16_F32F16F16_SSILNSQ_5MajorE0ELSS_1ELNSQ_7ScaleInE1ELST_1EEEEEENSA_6LayoutINSB_IJSE_SE_SE_EEENSB_IJNSC_ILi0EEESY_SY_EEEEENSB_IJNSA_10UnderscoreES11_S11_EEEEENS7_6detail26Sm90ImplicitGemmTileTraitsINSA_20SM90_TMA_LOAD_IM2COLENSA_14ComposedLayoutINSA_7SwizzleILi3ELi4ELi3EEENSA_18smem_ptr_flag_bitsILi16EEENSW_INSB_IJNSB_IJNSC_ILi8EEENSC_ILi32EEEEEENSB_IJSJ_SE_EEENSB_IJSE_NSC_ILi5EEEEEEEEENSB_IJNSB_IJSJ_NSC_ILi512EEEEEENSB_IJSE_SY_EEENSB_IJSY_NSC_ILi16384EEEEEEEEEEEEEvEENS15_INSA_23SM90_TMA_LOAD_MULTICASTENS17_IS19_S1B_NSW_INSB_IJS1F_NSB_IJS1C_S1C_EEES1H_EEENSB_IJS1L_S1K_NSB_IJSY_NSC_ILi4096EEEEEEEEEEEEEvEEEENS_8epilogue10collective6detail29Sm90TmaWarpSpecializedAdapterINS23_15DefaultEpilogueISM_NSB_IJNSB_IJlllEEESE_SY_EEES28_NS22_6thread17LinearCombinationISM_Li1EffLNS29_9ScaleType4KindE0ELNS_15FloatRoundStyleE2ESM_EENS_4gemm15EpilogueDefaultEEEEEvvEEEEvNT_6ParamsE,"ax",@progbits
	.align	128
.text._ZN7cutlass13device_kernelINS_4conv6kernel13ConvUniversalINS1_16ConvProblemShapeILNS1_8OperatorE1ELi2EEENS1_10collective14CollectiveConvINS1_46MainloopSm90TmaGmmaWarpSpecializedImplicitGemmILS5_1ELi5ELi2EN4cute5tupleIJNSA_1CILi2EEENSC_ILi1EEESE_EEENS1_36KernelImplicitTmaWarpSpecializedSm90ELi1EEENSB_IJNSC_ILi256EEENSC_ILi64EEENSB_IJSJ_EEEEEENS_6half_tESM_NSA_8TiledMMAINSA_8MMA_AtomIJNSA_4SM904GMMA25MMA_64x64x16_F32F16F16_SSILNSQ_5MajorE0ELSS_1ELNSQ_7ScaleInE1ELST_1EEEEEENSA_6LayoutINSB_IJSE_SE_SE_EEENSB_IJNSC_ILi0EEESY_SY_EEEEENSB_IJNSA_10UnderscoreES11_S11_EEEEENS7_6detail26Sm90ImplicitGemmTileTraitsINSA_20SM90_TMA_LOAD_IM2COLENSA_14ComposedLayoutINSA_7SwizzleILi3ELi4ELi3EEENSA_18smem_ptr_flag_bitsILi16EEENSW_INSB_IJNSB_IJNSC_ILi8EEENSC_ILi32EEEEEENSB_IJSJ_SE_EEENSB_IJSE_NSC_ILi5EEEEEEEEENSB_IJNSB_IJSJ_NSC_ILi512EEEEEENSB_IJSE_SY_EEENSB_IJSY_NSC_ILi16384EEEEEEEEEEEEEvEENS15_INSA_23SM90_TMA_LOAD_MULTICASTENS17_IS19_S1B_NSW_INSB_IJS1F_NSB_IJS1C_S1C_EEES1H_EEENSB_IJS1L_S1K_NSB_IJSY_NSC_ILi4096EEEEEEEEEEEEEvEEEENS_8epilogue10collective6detail29Sm90TmaWarpSpecializedAdapterINS23_15DefaultEpilogueISM_NSB_IJNSB_IJlllEEESE_SY_EEES28_NS22_6thread17LinearCombinationISM_Li1EffLNS29_9ScaleType4KindE0ELNS_15FloatRoundStyleE2ESM_EENS_4gemm15EpilogueDefaultEEEEEvvEEEEvNT_6ParamsE:
        .type           _ZN7cutlass13device_kernelINS_4conv6kernel13ConvUniversalINS1_16ConvProblemShapeILNS1_8OperatorE1ELi2EEENS1_10collective14CollectiveConvINS1_46MainloopSm90TmaGmmaWarpSpecializedImplicitGemmILS5_1ELi5ELi2EN4cute5tupleIJNSA_1CILi2EEENSC_ILi1EEESE_EEENS1_36KernelImplicitTmaWarpSpecializedSm90ELi1EEENSB_IJNSC_ILi256EEENSC_ILi64EEENSB_IJSJ_EEEEEENS_6half_tESM_NSA_8TiledMMAINSA_8MMA_AtomIJNSA_4SM904GMMA25MMA_64x64x16_F32F16F16_SSILNSQ_5MajorE0ELSS_1ELNSQ_7ScaleInE1ELST_1EEEEEENSA_6LayoutINSB_IJSE_SE_SE_EEENSB_IJNSC_ILi0EEESY_SY_EEEEENSB_IJNSA_10UnderscoreES11_S11_EEEEENS7_6detail26Sm90ImplicitGemmTileTraitsINSA_20SM90_TMA_LOAD_IM2COLENSA_14ComposedLayoutINSA_7SwizzleILi3ELi4ELi3EEENSA_18smem_ptr_flag_bitsILi16EEENSW_INSB_IJNSB_IJNSC_ILi8EEENSC_ILi32EEEEEENSB_IJSJ_SE_EEENSB_IJSE_NSC_ILi5EEEEEEEEENSB_IJNSB_IJSJ_NSC_ILi512EEEEEENSB_IJSE_SY_EEENSB_IJSY_NSC_ILi16384EEEEEEEEEEEEEvEENS15_INSA_23SM90_TMA_LOAD_MULTICASTENS17_IS19_S1B_NSW_INSB_IJS1F_NSB_IJS1C_S1C_EEES1H_EEENSB_IJS1L_S1K_NSB_IJSY_NSC_ILi4096EEEEEEEEEEEEEvEEEENS_8epilogue10collective6detail29Sm90TmaWarpSpecializedAdapterINS23_15DefaultEpilogueISM_NSB_IJNSB_IJlllEEESE_SY_EEES28_NS22_6thread17LinearCombinationISM_Li1EffLNS29_9ScaleType4KindE0ELNS_15FloatRoundStyleE2ESM_EENS_4gemm15EpilogueDefaultEEEEEvvEEEEvNT_6ParamsE,@function
        .size           _ZN7cutlass13device_kernelINS_4conv6kernel13ConvUniversalINS1_16ConvProblemShapeILNS1_8OperatorE1ELi2EEENS1_10collective14CollectiveConvINS1_46MainloopSm90TmaGmmaWarpSpecializedImplicitGemmILS5_1ELi5ELi2EN4cute5tupleIJNSA_1CILi2EEENSC_ILi1EEESE_EEENS1_36KernelImplicitTmaWarpSpecializedSm90ELi1EEENSB_IJNSC_ILi256EEENSC_ILi64EEENSB_IJSJ_EEEEEENS_6half_tESM_NSA_8TiledMMAINSA_8MMA_AtomIJNSA_4SM904GMMA25MMA_64x64x16_F32F16F16_SSILNSQ_5MajorE0ELSS_1ELNSQ_7ScaleInE1ELST_1EEEEEENSA_6LayoutINSB_IJSE_SE_SE_EEENSB_IJNSC_ILi0EEESY_SY_EEEEENSB_IJNSA_10UnderscoreES11_S11_EEEEENS7_6detail26Sm90ImplicitGemmTileTraitsINSA_20SM90_TMA_LOAD_IM2COLENSA_14ComposedLayoutINSA_7SwizzleILi3ELi4ELi3EEENSA_18smem_ptr_flag_bitsILi16EEENSW_INSB_IJNSB_IJNSC_ILi8EEENSC_ILi32EEEEEENSB_IJSJ_SE_EEENSB_IJSE_NSC_ILi5EEEEEEEEENSB_IJNSB_IJSJ_NSC_ILi512EEEEEENSB_IJSE_SY_EEENSB_IJSY_NSC_ILi16384EEEEEEEEEEEEEvEENS15_INSA_23SM90_TMA_LOAD_MULTICASTENS17_IS19_S1B_NSW_INSB_IJS1F_NSB_IJS1C_S1C_EEES1H_EEENSB_IJS1L_S1K_NSB_IJSY_NSC_ILi4096EEEEEEEEEEEEEvEEEENS_8epilogue10collective6detail29Sm90TmaWarpSpecializedAdapterINS23_15DefaultEpilogueISM_NSB_IJNSB_IJlllEEESE_SY_EEES28_NS22_6thread17LinearCombinationISM_Li1EffLNS29_9ScaleType4KindE0ELNS_15FloatRoundStyleE2ESM_EENS_4gemm15EpilogueDefaultEEEEEvvEEEEvNT_6ParamsE,(.L_x_260 - _ZN7cutlass13device_kernelINS_4conv6kernel13ConvUniversalINS1_16ConvProblemShapeILNS1_8OperatorE1ELi2EEENS1_10collective14CollectiveConvINS1_46MainloopSm90TmaGmmaWarpSpecializedImplicitGemmILS5_1ELi5ELi2EN4cute5tupleIJNSA_1CILi2EEENSC_ILi1EEESE_EEENS1_36KernelImplicitTmaWarpSpecializedSm90ELi1EEENSB_IJNSC_ILi256EEENSC_ILi64EEENSB_IJSJ_EEEEEENS_6half_tESM_NSA_8TiledMMAINSA_8MMA_AtomIJNSA_4SM904GMMA25MMA_64x64x16_F32F16F16_SSILNSQ_5MajorE0ELSS_1ELNSQ_7ScaleInE1ELST_1EEEEEENSA_6LayoutINSB_IJSE_SE_SE_EEENSB_IJNSC_ILi0EEESY_SY_EEEEENSB_IJNSA_10UnderscoreES11_S11_EEEEENS7_6detail26Sm90ImplicitGemmTileTraitsINSA_20SM90_TMA_LOAD_IM2COLENSA_14ComposedLayoutINSA_7SwizzleILi3ELi4ELi3EEENSA_18smem_ptr_flag_bitsILi16EEENSW_INSB_IJNSB_IJNSC_ILi8EEENSC_ILi32EEEEEENSB_IJSJ_SE_EEENSB_IJSE_NSC_ILi5EEEEEEEEENSB_IJNSB_IJSJ_NSC_ILi512EEEEEENSB_IJSE_SY_EEENSB_IJSY_NSC_ILi16384EEEEEEEEEEEEEvEENS15_INSA_23SM90_TMA_LOAD_MULTICASTENS17_IS19_S1B_NSW_INSB_IJS1F_NSB_IJS1C_S1C_EEES1H_EEENSB_IJS1L_S1K_NSB_IJSY_NSC_ILi4096EEEEEEEEEEEEEvEEEENS_8epilogue10collective6detail29Sm90TmaWarpSpecializedAdapterINS23_15DefaultEpilogueISM_NSB_IJNSB_IJlllEEESE_SY_EEES28_NS22_6thread17LinearCombinationISM_Li1EffLNS29_9ScaleType4KindE0ELNS_15FloatRoundStyleE2ESM_EENS_4gemm15EpilogueDefaultEEEEEvvEEEEvNT_6ParamsE)
        .other          _ZN7cutlass13device_kernelINS_4conv6kernel13ConvUniversalINS1_16ConvProblemShapeILNS1_8OperatorE1ELi2EEENS1_10collective14CollectiveConvINS1_46MainloopSm90TmaGmmaWarpSpecializedImplicitGemmILS5_1ELi5ELi2EN4cute5tupleIJNSA_1CILi2EEENSC_ILi1EEESE_EEENS1_36KernelImplicitTmaWarpSpecializedSm90ELi1EEENSB_IJNSC_ILi256EEENSC_ILi64EEENSB_IJSJ_EEEEEENS_6half_tESM_NSA_8TiledMMAINSA_8MMA_AtomIJNSA_4SM904GMMA25MMA_64x64x16_F32F16F16_SSILNSQ_5MajorE0ELSS_1ELNSQ_7ScaleInE1ELST_1EEEEEENSA_6LayoutINSB_IJSE_SE_SE_EEENSB_IJNSC_ILi0EEESY_SY_EEEEENSB_IJNSA_10UnderscoreES11_S11_EEEEENS7_6detail26Sm90ImplicitGemmTileTraitsINSA_20SM90_TMA_LOAD_IM2COLENSA_14ComposedLayoutINSA_7SwizzleILi3ELi4ELi3EEENSA_18smem_ptr_flag_bitsILi16EEENSW_INSB_IJNSB_IJNSC_ILi8EEENSC_ILi32EEEEEENSB_IJSJ_SE_EEENSB_IJSE_NSC_ILi5EEEEEEEEENSB_IJNSB_IJSJ_NSC_ILi512EEEEEENSB_IJSE_SY_EEENSB_IJSY_NSC_ILi16384EEEEEEEEEEEEEvEENS15_INSA_23SM90_TMA_LOAD_MULTICASTENS17_IS19_S1B_NSW_INSB_IJS1F_NSB_IJS1C_S1C_EEES1H_EEENSB_IJS1L_S1K_NSB_IJSY_NSC_ILi4096EEEEEEEEEEEEEvEEEENS_8epilogue10collective6detail29Sm90TmaWarpSpecializedAdapterINS23_15DefaultEpilogueISM_NSB_IJNSB_IJlllEEESE_SY_EEES28_NS22_6thread17LinearCombinationISM_Li1EffLNS29_9ScaleType4KindE0ELNS_15FloatRoundStyleE2ESM_EENS_4gemm15EpilogueDefaultEEEEEvvEEEEvNT_6ParamsE,@"STO_CUDA_ENTRY STV_DEFAULT"
_ZN7cutlass13device_kernelINS_4conv6kernel13ConvUniversalINS1_16ConvProblemShapeILNS1_8OperatorE1ELi2EEENS1_10collective14CollectiveConvINS1_46MainloopSm90TmaGmmaWarpSpecializedImplicitGemmILS5_1ELi5ELi2EN4cute5tupleIJNSA_1CILi2EEENSC_ILi1EEESE_EEENS1_36KernelImplicitTmaWarpSpecializedSm90ELi1EEENSB_IJNSC_ILi256EEENSC_ILi64EEENSB_IJSJ_EEEEEENS_6half_tESM_NSA_8TiledMMAINSA_8MMA_AtomIJNSA_4SM904GMMA25MMA_64x64x16_F32F16F16_SSILNSQ_5MajorE0ELSS_1ELNSQ_7ScaleInE1ELST_1EEEEEENSA_6LayoutINSB_IJSE_SE_SE_EEENSB_IJNSC_ILi0EEESY_SY_EEEEENSB_IJNSA_10UnderscoreES11_S11_EEEEENS7_6detail26Sm90ImplicitGemmTileTraitsINSA_20SM90_TMA_LOAD_IM2COLENSA_14ComposedLayoutINSA_7SwizzleILi3ELi4ELi3EEENSA_18smem_ptr_flag_bitsILi16EEENSW_INSB_IJNSB_IJNSC_ILi8EEENSC_ILi32EEEEEENSB_IJSJ_SE_EEENSB_IJSE_NSC_ILi5EEEEEEEEENSB_IJNSB_IJSJ_NSC_ILi512EEEEEENSB_IJSE_SY_EEENSB_IJSY_NSC_ILi16384EEEEEEEEEEEEEvEENS15_INSA_23SM90_TMA_LOAD_MULTICASTENS17_IS19_S1B_NSW_INSB_IJS1F_NSB_IJS1C_S1C_EEES1H_EEENSB_IJS1L_S1K_NSB_IJSY_NSC_ILi4096EEEEEEEEEEEEEvEEEENS_8epilogue10collective6detail29Sm90TmaWarpSpecializedAdapterINS23_15DefaultEpilogueISM_NSB_IJNSB_IJlllEEESE_SY_EEES28_NS22_6thread17LinearCombinationISM_Li1EffLNS29_9ScaleType4KindE0ELNS_15FloatRoundStyleE2ESM_EENS_4gemm15EpilogueDefaultEEEEEvvEEEEvNT_6ParamsE:
[----:B------:R-:W-:Y:S01]  /*0000*/  LDC R1, c[0x0][0x28] ;  /* 0x00000a00ff017b82 */ /* 0x000fe20000000800 */
[----:B------:R-:W0:Y:S01]  /*0010*/  S2R R9, SR_TID.X ;  /* 0x0000000000097919 */ /* 0x000e220000002100 */
[----:B------:R-:W-:Y:S01]  /*0020*/  ELECT P0, URZ, PT ;  /* 0x00000000003f782f */ /* 0x000fe20003800000 */
[----:B------:R-:W-:Y:S01]  /*0030*/  BSSY B0, `(.L_x_0) ;  /* 0x0000010000007945 */ /* 0x000fe20003800000 */
[----:B------:R-:W1:Y:S01]  /*0040*/  S2R R10, SR_CTAID.X ;  /* 0x00000000000a7919 */ /* 0x000e620000002500 */
[--C-:B0-----:R-:W-:Y:S02]  /*0050*/  SHF.R.U32.HI R0, RZ, 0x5, R9.reuse ;  /* 0x00000005ff007819 */ /* 0x101fe40000011609 */
[----:B------:R-:W-:-:S03]  /*0060*/  SHF.R.U32.HI R3, RZ, 0x7, R9 ;  /* 0x00000007ff037819 */ /* 0x000fc60000011609 */
[----:B------:R-:W0:Y:S04]  /*0070*/  SHFL.IDX PT, R2, R0, RZ, 0x1f ;  /* 0x00001fff00027589 */ /* 0x000e2800000e0000 */
[----:B------:R2:W3:Y:S01]  /*0080*/  SHFL.IDX PT, R8, R3, RZ, 0x1f ;  /* 0x00001fff03087589 */ /* 0x0004e200000e0000 */
[----:B0-----:R-:W-:-:S13]  /*0090*/  ISETP.NE.OR P0, PT, R2, RZ, !P0 ;  /* 0x000000ff0200720c */ /* 0x001fda0004705670 */
[----:B-123--:R-:W-:Y:S05]  /*00a0*/  @P0 BRA `(.L_x_1) ;  /* 0x0000000000200947 */ /* 0x00efea0003800000 */
[----:B------:R-:W-:Y:S02]  /*00b0*/  ULDC.64 UR4, c[0x0][0x198] ;  /* 0x0000660000047ab9 */ /* 0x000fe40000000a00 */
[----:B------:R-:W-:Y:S02]  /*00c0*/  UIADD3 UR6, UP0, UR4, 0xf0, URZ ;  /* 0x000000f004067890 */ /* 0x000fe4000ff1e03f */
[----:B------:R-:W-:Y:S02]  /*00d0*/  UIADD3 UR4, UP1, UR4, 0x1f0, URZ ;  /* 0x000001f004047890 */ /* 0x000fe4000ff3e03f */
[----:B------:R-:W-:Y:S02]  /*00e0*/  UIADD3.X UR7, URZ, UR5, URZ, UP0, !UPT ;  /* 0x000000053f077290 */ /* 0x000fe400087fe43f */
[----:B------:R-:W-:-:S07]  /*00f0*/  UIADD3.X UR5, URZ, UR5, URZ, UP1, !UPT ;  /* 0x000000053f057290 */ /* 0x000fce0008ffe43f */
[----:B------:R0:W-:Y:S02]  /*0100*/  UTMACCTL.PF [UR6] ;  /* 0x00000000060079b9 */ /* 0x0001e40008040000 */
[----:B------:R0:W-:Y:S02]  /*0110*/  UTMACCTL.PF [UR4] ;  /* 0x00000000040079b9 */ /* 0x0001e40008040000 */
[----:B0-----:R-:W-:Y:S01]  /*0120*/  NOP ;  /* 0x0000000000007918 */ /* 0x001fe20000000000 */
.L_x_1:
[----:B------:R-:W-:Y:S05]  /*0130*/  BSYNC B0 ;  /* 0x0000000000007941 */ /* 0x000fea0003800000 */
.L_x_0:
[----:B------:R-:W0:Y:S01]  /*0140*/  SHFL.IDX PT, R0, R0, RZ, 0x1f ;  /* 0x00001fff00007589 */ /* 0x000e2200000e0000 */
[----:B------:R-:W-:Y:S02]  /*0150*/  SHF.R.S32.HI R4, RZ, 0x1f, R9 ;  /* 0x0000001fff047819 */ /* 0x000fe40000011409 */
[----:B------:R-:W-:Y:S01]  /*0160*/  I2FP.F32.U32 R6, R10 ;  /* 0x0000000a00067245 */ /* 0x000fe20000201000 */
[----:B------:R-:W1:Y:S01]  /*0170*/  S2R R12, SR_CTAID.Y ;  /* 0x00000000000c7919 */ /* 0x000e620000002600 */
[----:B------:R-:W-:-:S04]  /*0180*/  LEA.HI R4, R4, R9, RZ, 0x7 ;  /* 0x0000000904047211 */ /* 0x000fc800078f38ff */
[----:B------:R-:W-:-:S05]  /*0190*/  LOP3.LUT R4, R4, 0xffffff80, RZ, 0xc0, !PT ;  /* 0xffffff8004047812 */ /* 0x000fca00078ec0ff */
[----:B------:R-:W-:-:S05]  /*01a0*/  IMAD.IADD R16, R9, 0x1, -R4 ;  /* 0x0000000109107824 */ /* 0x000fca00078e0a04 */
[----:B------:R-:W-:-:S04]  /*01b0*/  SHF.R.S32.HI R3, RZ, 0x1f, R16 ;  /* 0x0000001fff037819 */ /* 0x000fc80000011410 */
[----:B------:R-:W-:Y:S02]  /*01c0*/  LEA.HI R3, R3, R16, RZ, 0x3 ;  /* 0x0000001003037211 */ /* 0x000fe400078f18ff */
[----:B0-----:R-:W-:Y:S02]  /*01d0*/  ISETP.NE.AND P0, PT, R0, RZ, PT ;  /* 0x000000ff0000720c */ /* 0x001fe40003f05270 */
[--C-:B------:R-:W-:Y:S02]  /*01e0*/  SHF.R.S32.HI R4, RZ, 0x3, R3.reuse ;  /* 0x00000003ff047819 */ /* 0x100fe40000011403 */
[----:B------:R-:W-:Y:S02]  /*01f0*/  SHF.R.S32.HI R3, RZ, 0x1f, R3 ;  /* 0x0000001fff037819 */ /* 0x000fe40000011403 */
[----:B------:R-:W-:-:S07]  /*0200*/  SHF.R.S32.HI R5, RZ, 0x1f, R0 ;  /* 0x0000001fff057819 */ /* 0x000fce0000011400 */
[----:B-1----:R-:W-:Y:S05]  /*0210*/  @P0 BRA `(.L_x_2) ;  /* 0x0000000000600947 */ /* 0x002fea0003800000 */
[----:B------:R-:W0:Y:S01]  /*0220*/  S2UR UR8, SR_CgaCtaId ;  /* 0x00000000000879c3 */ /* 0x000e220000008800 */
[----:B------:R-:W-:Y:S01]  /*0230*/  UMOV UR4, 0x400 ;  /* 0x0000040000047882 */ /* 0x000fe20000000000 */
[----:B------:R-:W-:Y:S01]  /*0240*/  UMOV UR5, 0x1 ;  /* 0x0000000100057882 */ /* 0x000fe20000000000 */
[----:B------:R-:W-:Y:S01]  /*0250*/  UMOV UR6, 0x2 ;  /* 0x0000000200067882 */ /* 0x000fe20000000000 */
[----:B------:R-:W-:Y:S01]  /*0260*/  ELECT P0, URZ, PT ;  /* 0x00000000003f782f */ /* 0x000fe20003800000 */
[----:B------:R-:W-:-:S04]  /*0270*/  UIADD3 UR6, -UR6, 0x100000, URZ ;  /* 0x0010000006067890 */ /* 0x000fc8000fffe13f */
[----:B------:R-:W-:Y:S02]  /*0280*/  USHF.L.U32 UR7, UR6, 0xb, URZ ;  /* 0x0000000b06077899 */ /* 0x000fe4000800063f */
[----:B------:R-:W-:Y:S02]  /*0290*/  USHF.L.U32 UR6, UR6, 0x1, URZ ;  /* 0x0000000106067899 */ /* 0x000fe4000800063f */
[----:B0-----:R-:W-:Y:S02]  /*02a0*/  ULEA UR8, UR8, UR4, 0x18 ;  /* 0x0000000408087291 */ /* 0x001fe4000f8ec03f */
[----:B------:R-:W-:-:S04]  /*02b0*/  UIADD3 UR4, -UR5, 0x100000, URZ ;  /* 0x0010000005047890 */ /* 0x000fc8000fffe13f */
[----:B------:R-:W-:Y:S02]  /*02c0*/  USHF.L.U32 UR5, UR4, 0xb, URZ ;  /* 0x0000000b04057899 */ /* 0x000fe4000800063f */
[----:B------:R-:W-:Y:S01]  /*02d0*/  USHF.L.U32 UR4, UR4, 0x1, URZ ;  /* 0x0000000104047899 */ /* 0x000fe2000800063f */
[----:B------:R-:W0:Y:S11]  /*02e0*/  FENCE.VIEW.ASYNC.S ;  /* 0x00000000000073c6 */ /* 0x000e360000000000 */
[----:B0-----:R0:W1:Y:S01]  /*02f0*/  SYNCS.EXCH.64 URZ, [UR8+0x32000], UR4 ;  /* 0x03200004083f75b2 */ /* 0x0010620008000100 */
[----:B------:R0:W2:Y:S01]  /*0300*/  SYNCS.EXCH.64 URZ, [UR8+0x32028], UR6 ;  /* 0x03202806083f75b2 */ /* 0x0000a20008000100 */
[----:B------:R0:W3:Y:S01]  /*0310*/  SYNCS.EXCH.64 URZ, [UR8+0x32008], UR4 ;  /* 0x03200804083f75b2 */ /* 0x0000e20008000100 */
[----:B------:R0:W4:Y:S01]  /*0320*/  SYNCS.EXCH.64 URZ, [UR8+0x32030], UR6 ;  /* 0x03203006083f75b2 */ /* 0x0001220008000100 */
[----:B------:R0:W0:Y:S01]  /*0330*/  SYNCS.EXCH.64 URZ, [UR8+0x32010], UR4 ;  /* 0x03201004083f75b2 */ /* 0x0000220008000100 */
[----:B------:R0:W0:Y:S01]  /*0340*/  SYNCS.EXCH.64 URZ, [UR8+0x32038], UR6 ;  /* 0x03203806083f75b2 */ /* 0x0000220008000100 */
[----:B------:R0:W0:Y:S01]  /*0350*/  SYNCS.EXCH.64 URZ, [UR8+0x32018], UR4 ;  /* 0x03201804083f75b2 */ /* 0x0000220008000100 */
[----:B------:R0:W0:Y:S01]  /*0360*/  SYNCS.EXCH.64 URZ, [UR8+0x32040], UR6 ;  /* 0x03204006083f75b2 */ /* 0x0000220008000100 */
[----:B------:R0:W0:Y:S01]  /*0370*/  SYNCS.EXCH.64 URZ, [UR8+0x32020], UR4 ;  /* 0x03202004083f75b2 */ /* 0x0000220008000100 */
[----:B------:R0:W0:Y:S01]  /*0380*/  SYNCS.EXCH.64 URZ, [UR8+0x32048], UR6 ;  /* 0x03204806083f75b2 */ /* 0x0000220008000100 */
[----:B------:R-:W-:Y:S01]  /*0390*/  NOP ;  /* 0x0000000000007918 */ /* 0x000fe20000000000 */
.L_x_2:
[----:B0-----:R-:W-:Y:S01]  /*03a0*/  ULDC UR4, c[0x0][0x150] ;  /* 0x0000540000047ab9 */ /* 0x001fe20000000800 */
[----:B------:R-:W-:Y:S01]  /*03b0*/  LEA.HI R3, R3, R4, RZ, 0x2 ;  /* 0x0000000403037211 */ /* 0x000fe200078f10ff */
[----:B------:R-:W-:Y:S01]  /*03c0*/  FMUL R6, R6, UR4 ;  /* 0x0000000406067c20 */ /* 0x000fe20008400000 */
[----:B------:R-:W-:Y:S01]  /*03d0*/  LEA.HI R5, R5, R0, RZ, 0x2 ;  /* 0x0000000005057211 */ /* 0x000fe200078f10ff */
[----:B------:R-:W-:Y:S01]  /*03e0*/  ULDC UR4, c[0x0][0x154] ;  /* 0x0000550000047ab9 */ /* 0x000fe20000000800 */
[----:B------:R-:W-:Y:S01]  /*03f0*/  LOP3.LUT R3, R3, 0xfffffffc, RZ, 0xc0, !PT ;  /* 0xfffffffc03037812 */ /* 0x000fe200078ec0ff */
[----:B------:R-:W0:Y:S01]  /*0400*/  LDC R11, c[0x0][0x140] ;  /* 0x00005000ff0b7b82 */ /* 0x000e220000000800 */
[----:B------:R-:W-:Y:S01]  /*0410*/  LOP3.LUT R5, R5, 0x3ffffffc, RZ, 0xc0, !PT ;  /* 0x3ffffffc05057812 */ /* 0x000fe200078ec0ff */
[----:B------:R-:W5:Y:S01]  /*0420*/  F2I.U32.TRUNC.NTZ R6, R6 ;  /* 0x0000000600067305 */ /* 0x000f62000020f000 */
[----:B------:R-:W-:Y:S01]  /*0430*/  LOP3.LUT P0, RZ, R16, 0x7, RZ, 0xc0, !PT ;  /* 0x0000000710ff7812 */ /* 0x000fe2000780c0ff */
[----:B------:R-:W-:Y:S01]  /*0440*/  IMAD.IADD R3, R4, 0x1, -R3 ;  /* 0x0000000104037824 */ /* 0x000fe200078e0a03 */
[----:B------:R-:W-:Y:S01]  /*0450*/  I2FP.F32.U32 R4, R12 ;  /* 0x0000000c00047245 */ /* 0x000fe20000201000 */
[----:B------:R-:W-:Y:S01]  /*0460*/  IMAD.IADD R0, R0, 0x1, -R5 ;  /* 0x0000000100007824 */ /* 0x000fe200078e0a05 */
[----:B------:R-:W-:Y:S01]  /*0470*/  ISETP.NE.AND P3, PT, R8, 0x1, PT ;  /* 0x000000010800780c */ /* 0x000fe20003f65270 */
[----:B------:R-:W-:Y:S01]  /*0480*/  NOP ;  /* 0x0000000000007918 */ /* 0x000fe20000000000 */
[----:B------:R-:W-:Y:S01]  /*0490*/  NOP ;  /* 0x0000000000007918 */ /* 0x000fe20000000000 */
[----:B------:R-:W-:-:S02]  /*04a0*/  IMAD R0, R0, 0x4, R3 ;  /* 0x0000000400007824 */ /* 0x000fc400078e0203 */
[----:B------:R-:W-:Y:S01]  /*04b0*/  FMUL R7, R4, UR4 ;  /* 0x0000000404077c20 */ /* 0x000fe20008400000 */
[----:B------:R-:W-:Y:S02]  /*04c0*/  ULDC UR4, c[0x0][0x144] ;  /* 0x0000510000047ab9 */ /* 0x000fe40000000800 */
[C---:B------:R-:W-:Y:S01]  /*04d0*/  LEA.HI R3, R0.reuse, R0, RZ, 0x1 ;  /* 0x0000000000037211 */ /* 0x040fe200078f08ff */
[----:B-----5:R-:W-:Y:S02]  /*04e0*/  IMAD.MOV R5, RZ, RZ, -R6 ;  /* 0x000000ffff057224 */ /* 0x020fe400078e0a06 */
[----:B------:R-:W5:Y:S01]  /*04f0*/  F2I.U32.TRUNC.NTZ R7, R7 ;  /* 0x0000000700077305 */ /* 0x000f62000020f000 */
[----:B------:R-:W-:Y:S01]  /*0500*/  LOP3.LUT R3, R3, 0xfffffffe, RZ, 0xc0, !PT ;  /* 0xfffffffe03037812 */ /* 0x000fe200078ec0ff */
[----:B------:R-:W-:Y:S01]  /*0510*/  IMAD R4, R5, UR4, R10 ;  /* 0x0000000405047c24 */ /* 0x000fe2000f8e020a */
[----:B------:R-:W-:Y:S01]  /*0520*/  ULDC UR4, c[0x0][0x148] ;  /* 0x0000520000047ab9 */ /* 0x000fe20000000800 */
[C---:B------:R-:W-:Y:S01]  /*0530*/  IMAD.SHL.U32 R5, R0.reuse, 0x4, RZ ;  /* 0x0000000400057824 */ /* 0x040fe200078e00ff */
[----:B0-----:R-:W-:Y:S01]  /*0540*/  ISETP.EQ.U32.AND P1, PT, R11, 0x1, PT ;  /* 0x000000010b00780c */ /* 0x001fe20003f22070 */
[----:B------:R-:W-:-:S03]  /*0550*/  IMAD.IADD R3, R0, 0x1, -R3 ;  /* 0x0000000100037824 */ /* 0x000fc600078e0a03 */
[----:B------:R-:W-:Y:S02]  /*0560*/  LOP3.LUT R0, R0, 0xc, R5, 0x78, !PT ;  /* 0x0000000c00007812 */ /* 0x000fe400078e7805 */
[----:B------:R-:W-:Y:S02]  /*0570*/  ISETP.NE.AND P4, PT, R3, R4, PT ;  /* 0x000000040300720c */ /* 0x000fe40003f85270 */
[----:B------:R-:W-:Y:S01]  /*0580*/  SHF.R.S32.HI R3, RZ, 0x1f, R2 ;  /* 0x0000001fff037819 */ /* 0x000fe20000011402 */
[----:B-----5:R-:W-:Y:S01]  /*0590*/  IMAD.MOV R5, RZ, RZ, -R7 ;  /* 0x000000ffff057224 */ /* 0x020fe200078e0a07 */
[----:B------:R-:W-:Y:S02]  /*05a0*/  ISETP.LT.U32.AND P0, PT, R0, 0x2, !P0 ;  /* 0x000000020000780c */ /* 0x000fe40004701070 */
[----:B------:R-:W-:Y:S01]  /*05b0*/  LEA.HI R3, R3, R2, RZ, 0x2 ;  /* 0x0000000203037211 */ /* 0x000fe200078f10ff */
[----:B------:R-:W-:-:S03]  /*05c0*/  IMAD R7, R5, UR4, R12 ;  /* 0x0000000405077c24 */ /* 0x000fc6000f8e020c */
[----:B------:R-:W-:-:S03]  /*05d0*/  LOP3.LUT R3, R3, 0xfffffffc, RZ, 0xc0, !PT ;  /* 0xfffffffc03037812 */ /* 0x000fc600078ec0ff */
[----:B------:R-:W-:Y:S02]  /*05e0*/  @P4 LEA.HI R4, R0, R0, RZ, 0x1 ;  /* 0x0000000000044211 */ /* 0x000fe400078f08ff */
[----:B------:R-:W-:Y:S01]  /*05f0*/  IMAD.IADD R5, R2, 0x1, -R3 ;  /* 0x0000000102057824 */ /* 0x000fe200078e0a03 */
[----:B------:R-:W-:Y:S02]  /*0600*/  SEL R3, RZ, 0x1, !P0 ;  /* 0x00000001ff037807 */ /* 0x000fe40004000000 */
[----:B------:R-:W-:Y:S02]  /*0610*/  @P4 SHF.R.S32.HI R4, RZ, 0x1, R4 ;  /* 0x00000001ff044819 */ /* 0x000fe40000011404 */
[----:B------:R-:W-:Y:S02]  /*0620*/  LOP3.LUT P2, RZ, R8, R5, RZ, 0xfc, !PT ;  /* 0x0000000508ff7212 */ /* 0x000fe4000784fcff */
[----:B------:R-:W-:Y:S01]  /*0630*/  @P4 ISETP.NE.AND P5, PT, R4, R7, PT ;  /* 0x000000070400420c */ /* 0x000fe20003fa5270 */
[----:B------:R-:W-:Y:S01]  /*0640*/  IMAD.MOV.U32 R4, RZ, RZ, 0x1 ;  /* 0x00000001ff047424 */ /* 0x000fe200078e00ff */
[----:B------:R-:W-:-:S02]  /*0650*/  SEL R2, RZ, 0x1, P2 ;  /* 0x00000001ff027807 */ /* 0x000fc40001000000 */
[----:B------:R-:W-:Y:S02]  /*0660*/  @P4 SEL R4, RZ, 0x1, P5 ;  /* 0x00000001ff044807 */ /* 0x000fe40002800000 */
[----:B------:R-:W-:Y:S02]  /*0670*/  SEL R2, R2, 0x2, P3 ;  /* 0x0000000202027807 */ /* 0x000fe40001800000 */
[----:B------:R-:W-:Y:S01]  /*0680*/  LOP3.LUT R4, R4, R3, RZ, 0xc0, !PT ;  /* 0x0000000304047212 */ /* 0x000fe200078ec0ff */
[----:B------:R-:W-:Y:S06]  /*0690*/  @!P1 BRA `(.L_x_3) ;  /* 0x0000000000089947 */ /* 0x000fec0003800000 */
[----:B-1234-:R-:W-:Y:S01]  /*06a0*/  UCGABAR_ARV ;  /* 0x00000000000079c7 */ /* 0x01efe20008000000 */
[----:B------:R-:W-:Y:S05]  /*06b0*/  BRA `(.L_x_4) ;  /* 0x0000000000047947 */ /* 0x000fea0003800000 */
.L_x_3:
[----:B-1234-:R-:W-:Y:S01]  /*06c0*/  NOP ;  /* 0x0000000000007918 */ /* 0x01efe20000000000 */
.L_x_4:
[----:B------:R-:W-:Y:S01]  /*06d0*/  ULDC.64 UR4, c[0x0][0x598] ;  /* 0x0001660000047ab9 */ /* 0x000fe20000000a00 */
[----:B------:R-:W-:Y:S01]  /*06e0*/  ULDC.64 UR12, c[0x0][0x208] ;  /* 0x00008200000c7ab9 */ /* 0x000fe20000000a00 */
[----:B------:R-:W-:-:S04]  /*06f0*/  ISETP.NE.U32.AND P0, PT, RZ, UR4, PT ;  /* 0x00000004ff007c0c */ /* 0x000fc8000bf05070 */
[----:B------:R-:W-:-:S13]  /*0700*/  ISETP.NE.AND.EX P0, PT, RZ, UR5, PT, P0 ;  /* 0x00000005ff007c0c */ /* 0x000fda000bf05300 */
[----:B------:R-:W-:Y:S05]  /*0710*/  @!P0 BRA `(.L_x_5) ;  /* 0x00000000001c8947 */ /* 0x000fea0003800000 */
[----:B------:R-:W0:Y:S02]  /*0720*/  LDC.64 R6, c[0x0][0x598] ;  /* 0x00016600ff067b82 */ /* 0x000e240000000a00 */
[----:B0-----:R-:W2:Y:S02]  /*0730*/  LDG.E.64 R6, desc[UR12][R6.64] ;  /* 0x0000000c06067981 */ /* 0x001ea4000c1e1b00 */
[----:B--2---:R-:W-:-:S04]  /*0740*/  ISETP.NE.U32.AND P0, PT, R6, RZ, PT ;  /* 0x000000ff0600720c */ /* 0x004fc80003f05070 */
[----:B------:R-:W-:-:S13]  /*0750*/  ISETP.NE.AND.EX P0, PT, R7, RZ, PT, P0 ;  /* 0x000000ff0700720c */ /* 0x000fda0003f05300 */
[----:B------:R-:W-:Y:S05]  /*0760*/  @!P0 BRA `(.L_x_5) ;  /* 0x0000000000088947 */ /* 0x000fea0003800000 */
[----:B------:R0:W5:Y:S01]  /*0770*/  LD.E R11, desc[UR12][R6.64] ;  /* 0x0000000c060b7980 */ /* 0x000162000c101900 */
[----:B------:R-:W-:Y:S05]  /*0780*/  BRA `(.L_x_6) ;  /* 0x0000000000207947 */ /* 0x000fea0003800000 */
.L_x_5:
[----:B------:R-:W-:Y:S02]  /*0790*/  ULDC.64 UR4, c[0x0][0x588] ;  /* 0x0001620000047ab9 */ /* 0x000fe40000000a00 */
[----:B------:R-:W-:-:S04]  /*07a0*/  ISETP.NE.U32.AND P0, PT, RZ, UR4, PT ;  /* 0x00000004ff007c0c */ /* 0x000fc8000bf05070 */
[----:B------:R-:W-:-:S13]  /*07b0*/  ISETP.NE.AND.EX P0, PT, RZ, UR5, PT, P0 ;  /* 0x00000005ff007c0c */ /* 0x000fda000bf05300 */
[----:B------:R-:W-:Y:S05]  /*07c0*/  @!P0 BRA `(.L_x_7) ;  /* 0x00000000000c8947 */ /* 0x000fea0003800000 */
[----:B------:R-:W0:Y:S02]  /*07d0*/  LDC.64 R6, c[0x0][0x588] ;  /* 0x00016200ff067b82 */ /* 0x000e240000000a00 */
[----:B0-----:R1:W5:Y:S01]  /*07e0*/  LDG.E R11, desc[UR12][R6.64] ;  /* 0x0000000c060b7981 */ /* 0x001362000c1e1900 */
[----:B------:R-:W-:Y:S05]  /*07f0*/  BRA `(.L_x_6) ;  /* 0x0000000000047947 */ /* 0x000fea0003800000 */
.L_x_7:
[----:B------:R-:W2:Y:S02]  /*0800*/  LDC R11, c[0x0][0x580] ;  /* 0x00016000ff0b7b82 */ /* 0x000ea40000000800 */
.L_x_6:
[----:B------:R-:W-:Y:S02]  /*0810*/  ULDC.64 UR4, c[0x0][0x5a0] ;  /* 0x0001680000047ab9 */ /* 0x000fe40000000a00 */
[----:B------:R-:W-:-:S04]  /*0820*/  ISETP.NE.U32.AND P0, PT, RZ, UR4, PT ;  /* 0x00000004ff007c0c */ /* 0x000fc8000bf05070 */
[----:B------:R-:W-:-:S13]  /*0830*/  ISETP.NE.AND.EX P0, PT, RZ, UR5, PT, P0 ;  /* 0x00000005ff007c0c */ /* 0x000fda000bf05300 */
[----:B------:R-:W-:Y:S05]  /*0840*/  @!P0 BRA `(.L_x_8) ;  /* 0x00000000001c8947 */ /* 0x000fea0003800000 */
[----:B01----:R-:W0:Y:S02]  /*0850*/  LDC.64 R6, c[0x0][0x5a0] ;  /* 0x00016800ff067b82 */ /* 0x003e240000000a00 */
[----:B0-----:R-:W3:Y:S02]  /*0860*/  LDG.E.64 R6, desc[UR12][R6.64] ;  /* 0x0000000c06067981 */ /* 0x001ee4000c1e1b00 */
[----:B---3--:R-:W-:-:S04]  /*0870*/  ISETP.NE.U32.AND P0, PT, R6, RZ, PT ;  /* 0x000000ff0600720c */ /* 0x008fc80003f05070 */
[----:B------:R-:W-:-:S13]  /*0880*/  ISETP.NE.AND.EX P0, PT, R7, RZ, PT, P0 ;  /* 0x000000ff0700720c */ /* 0x000fda0003f05300 */
[----:B------:R-:W-:Y:S05]  /*0890*/  @!P0 BRA `(.L_x_8) ;  /* 0x0000000000088947 */ /* 0x000fea0003800000 */
[----:B------:R0:W5:Y:S01]  /*08a0*/  LD.E R14, desc[UR12][R6.64] ;  /* 0x0000000c060e7980 */ /* 0x000162000c101900 */
[----:B------:R-:W-:Y:S05]  /*08b0*/  BRA `(.L_x_9) ;  /* 0x0000000000207947 */ /* 0x000fea0003800000 */
.L_x_8:
[----:B------:R-:W-:Y:S02]  /*08c0*/  ULDC.64 UR4, c[0x0][0x590] ;  /* 0x0001640000047ab9 */ /* 0x000fe40000000a00 */
[----:B------:R-:W-:-:S04]  /*08d0*/  ISETP.NE.U32.AND P0, PT, RZ, UR4, PT ;  /* 0x00000004ff007c0c */ /* 0x000fc8000bf05070 */
[----:B------:R-:W-:-:S13]  /*08e0*/  ISETP.NE.AND.EX P0, PT, RZ, UR5, PT, P0 ;  /* 0x00000005ff007c0c */ /* 0x000fda000bf05300 */
[----:B------:R-:W-:Y:S05]  /*08f0*/  @!P0 BRA `(.L_x_10) ;  /* 0x00000000000c8947 */ /* 0x000fea0003800000 */
[----:B------:R-:W3:Y:S02]  /*0900*/  LDC.64 R14, c[0x0][0x590] ;  /* 0x00016400ff0e7b82 */ /* 0x000ee40000000a00 */
[----:B---3--:R3:W5:Y:S01]  /*0910*/  LDG.E R14, desc[UR12][R14.64] ;  /* 0x0000000c0e0e7981 */ /* 0x008762000c1e1900 */
[----:B------:R-:W-:Y:S05]  /*0920*/  BRA `(.L_x_9) ;  /* 0x0000000000047947 */ /* 0x000fea0003800000 */
.L_x_10:
[----:B------:R-:W4:Y:S02]  /*0930*/  LDC R14, c[0x0][0x584] ;  /* 0x00016100ff0e7b82 */ /* 0x000f240000000800 */
.L_x_9:
[----:B------:R-:W1:Y:S08]  /*0940*/  LDC R3, c[0x0][0x3c4] ;  /* 0x0000f100ff037b82 */ /* 0x000e700000000800 */
[----:B------:R-:W2:Y:S01]  /*0950*/  LDC.64 R18, c[0x0][0x3c8] ;  /* 0x0000f200ff127b82 */ /* 0x000ea20000000a00 */
[----:B-1----:R-:W-:-:S05]  /*0960*/  VIADD R3, R3, 0x3f ;  /* 0x0000003f03037836 */ /* 0x002fca0000000000 */
[----:B0-----:R-:W-:-:S04]  /*0970*/  SHF.R.S32.HI R6, RZ, 0x1f, R3 ;  /* 0x0000001fff067819 */ /* 0x001fc80000011403 */
[----:B------:R-:W-:-:S04]  /*0980*/  LEA.HI R6, R6, R3, RZ, 0x6 ;  /* 0x0000000306067211 */ /* 0x000fc800078f30ff */
[----:B------:R-:W-:-:S05]  /*0990*/  SHF.R.S32.HI R7, RZ, 0x6, R6 ;  /* 0x00000006ff077819 */ /* 0x000fca0000011406 */
[----:B--2---:R-:W-:-:S04]  /*09a0*/  IMAD R6, R7, R18, RZ ;  /* 0x0000001207067224 */ /* 0x004fc800078e02ff */
[----:B------:R-:W-:Y:S01]  /*09b0*/  IMAD R3, R6, R19, RZ ;  /* 0x0000001306037224 */ /* 0x000fe200078e02ff */
[----:B------:R-:W-:Y:S06]  /*09c0*/  @!P1 BRA `(.L_x_11) ;  /* 0x00000000000c9947 */ /* 0x000fec0003800000 */
[----:B------:R-:W-:Y:S01]  /*09d0*/  UCGABAR_WAIT ;  /* 0x0000000000007dc7 */ /* 0x000fe20008000000 */
[----:B------:R-:W-:Y:S01]  /*09e0*/  CCTL.IVALL ;  /* 0x00000000ff00798f */ /* 0x000fe20002000000 */
[----:B------:R-:W-:Y:S05]  /*09f0*/  BRA `(.L_x_12) ;  /* 0x0000000000047947 */ /* 0x000fea0003800000 */
.L_x_11:
[----:B------:R-:W-:Y:S06]  /*0a00*/  BAR.SYNC.DEFER_BLOCKING 0x0 ;  /* 0x0000000000007b1d */ /* 0x000fec0000010000 */
.L_x_12:
[----:B------:R-:W-:-:S13]  /*0a10*/  ISETP.NE.AND P0, PT, R8, RZ, PT ;  /* 0x000000ff0800720c */ /* 0x000fda0003f05270 */
[----:B------:R-:W-:Y:S05]  /*0a20*/  @!P0 BRA `(.L_x_13) ;  /* 0x000000b400f08947 */ /* 0x000fea0003800000 */
[----:B------:R-:W-:-:S13]  /*0a30*/  ISETP.NE.AND P0, PT, R8, 0x1, PT ;  /* 0x000000010800780c */ /* 0x000fda0003f05270 */
[----:B------:R-:W-:Y:S05]  /*0a40*/  @P0 EXIT ;  /* 0x000000000000094d */ /* 0x000fea0003800000 */
[----:B------:R-:W-:Y:S01]  /*0a50*/  ISETP.GE.AND P0, PT, R3, 0x1, PT ;  /* 0x000000010300780c */ /* 0x000fe20003f06270 */
[----:B------:R-:W-:Y:S01]  /*0a60*/  UMOV UR4, URZ ;  /* 0x0000003f00047c82 */ /* 0x000fe20008000000 */
[----:B------:R-:W-:Y:S02]  /*0a70*/  CS2R R54, SRZ ;  /* 0x0000000000367805 */ /* 0x000fe4000001ff00 */
[----:B------:R-:W-:Y:S02]  /*0a80*/  CS2R R120, SRZ ;  /* 0x0000000000787805 */ /* 0x000fe4000001ff00 */
[----:B------:R-:W-:Y:S02]  /*0a90*/  CS2R R122, SRZ ;  /* 0x00000000007a7805 */ /* 0x000fe4000001ff00 */
[----:B------:R-:W-:Y:S02]  /*0aa0*/  CS2R R124, SRZ ;  /* 0x00000000007c7805 */ /* 0x000fe4000001ff00 */
[----:B------:R-:W-:-:S02]  /*0ab0*/  CS2R R126, SRZ ;  /* 0x00000000007e7805 */ /* 0x000fc4000001ff00 */
[----:B------:R-:W-:Y:S02]  /*0ac0*/  CS2R R128, SRZ ;  /* 0x0000000000807805 */ /* 0x000fe4000001ff00 */
        /* <DEDUP_REMOVED lines=57> */
[----:B------:R-:W-:Y:S01]  /*0e60*/  CS2R R52, SRZ ;  /* 0x0000000000347805 */ /* 0x000fe2000001ff00 */
[----:B------:R-:W-:Y:S06]  /*0e70*/  @!P0 BRA `(.L_x_14) ;  /* 0x0000000400648947 */ /* 0x000fec0003800000 */
[----:B------:R-:W-:-:S04]  /*0e80*/  LOP3.LUT R5, R2, 0x1, RZ, 0xfc, !PT ;  /* 0x0000000102057812 */ /* 0x000fc800078efcff */
[----:B------:R-:W-:-:S13]  /*0e90*/  ISETP.NE.AND P1, PT, R5, 0x3, PT ;  /* 0x000000030500780c */ /* 0x000fda0003f25270 */
[----:B------:R-:W-:Y:S05]  /*0ea0*/  @!P1 BRA `(.L_x_15) ;  /* 0x0000000000049947 */ /* 0x000fea0003800000 */
[----:B------:R-:W-:Y:S01]  /*0eb0*/  BPT.TRAP 0x1 ;  /* 0x000000040000795c */ /* 0x000fe20000300000 */
.L_x_15:
[----:B------:R-:W0:Y:S01]  /*0ec0*/  S2UR UR5, SR_CgaCtaId ;  /* 0x00000000000579c3 */ /* 0x000e220000008800 */
[----:B------:R-:W-:Y:S01]  /*0ed0*/  SHF.L.U32 R5, RZ, 0x1f, RZ ;  /* 0x0000001fff057819 */ /* 0x000fe200000006ff */
[----:B------:R-:W-:Y:S02]  /*0ee0*/  UMOV UR4, 0x400 ;  /* 0x0000040000047882 */ /* 0x000fe40000000000 */
[----:B0-----:R-:W-:-:S12]  /*0ef0*/  ULEA UR5, UR5, UR4, 0x18 ;  /* 0x0000000405057291 */ /* 0x001fd8000f8ec03f */
.L_x_16:
[----:B0-----:R-:W-:-:S04]  /*0f00*/  IMAD.U32 R6, RZ, RZ, UR5 ;  /* 0x00000005ff067e24 */ /* 0x001fc8000f8e00ff */
[----:B------:R0:W1:Y:S03]  /*0f10*/  SYNCS.PHASECHK.TRANS64.TRYWAIT P1, [R6+URZ+0x32000], R5 ;  /* 0x03200005060075a7 */ /* 0x000066000802017f */
[----:B-1----:R-:W-:Y:S05]  /*0f20*/  @!P1 NANOSLEEP.SYNCS 0x989680 ;  /* 0x009896800000995d */ /* 0x002fea0003900000 */
[----:B------:R-:W1:Y:S02]  /*0f30*/  @!P1 SYNCS.PHASECHK.TRANS64 P1, [R6+URZ+0x32000], R5 ;  /* 0x03200005060095a7 */ /* 0x000e64000802007f */
[----:B-1----:R-:W-:Y:S05]  /*0f40*/  @!P1 BRA `(.L_x_16) ;  /* 0xfffffffc00ec9947 */ /* 0x002fea000383ffff */
[----:B------:R-:W-:Y:S01]  /*0f50*/  USHF.R.U32.HI UR4, URZ, 0x4, UR5 ;  /* 0x000000043f047899 */ /* 0x000fe20008011605 */
[----:B------:R-:W-:Y:S01]  /*0f60*/  WARPGROUP.ARRIVE ;  /* 0x00000000000079c5 */ /* 0x000fe20000000000 */
[----:B------:R-:W-:Y:S02]  /*0f70*/  UIADD3 UR5, UR5, 0x28000, URZ ;  /* 0x0002800005057890 */ /* 0x000fe4000fffe03f */
[----:B------:R-:W-:Y:S02]  /*0f80*/  ULOP3.LUT UR4, UR4, 0x3fff, URZ, 0xc0, !UPT ;  /* 0x00003fff04047892 */ /* 0x000fe4000f8ec03f */
[----:B------:R-:W-:Y:S02]  /*0f90*/  USHF.R.U32.HI UR5, URZ, 0x4, UR5 ;  /* 0x000000043f057899 */ /* 0x000fe40008011605 */
[----:B------:R-:W-:Y:S02]  /*0fa0*/  ULOP3.LUT UR4, UR4, 0x10000, URZ, 0xfc, !UPT ;  /* 0x0001000004047892 */ /* 0x000fe4000f8efc3f */
[----:B------:R-:W-:-:S02]  /*0fb0*/  ULOP3.LUT UR6, UR5, 0x3fff, URZ, 0xc0, !UPT ;  /* 0x00003fff05067892 */ /* 0x000fc4000f8ec03f */
[----:B------:R-:W-:Y:S02]  /*0fc0*/  UIADD3 UR5, UR4, 0x200, URZ ;  /* 0x0000020004057890 */ /* 0x000fe4000fffe03f */
[----:B------:R-:W-:Y:S01]  /*0fd0*/  UIADD3 UR7, UR4, 0x400, URZ ;  /* 0x0000040004077890 */ /* 0x000fe2000fffe03f */
[----:B------:R-:W-:Y:S02]  /*0fe0*/  UMOV UR11, 0x40000040 ;  /* 0x40000040000b7882 */ /* 0x000fe40000000000 */
[----:B------:R-:W-:Y:S01]  /*0ff0*/  UMOV UR10, UR6 ;  /* 0x00000006000a7c82 */ /* 0x000fe20008000000 */
[----:B------:R-:W-:Y:S01]  /*1000*/  UMOV UR8, UR4 ;  /* 0x0000000400087c82 */ /* 0x000fe20008000000 */
[----:B------:R-:W-:Y:S01]  /*1010*/  UMOV UR9, 0x40000040 ;  /* 0x4000004000097882 */ /* 0x000fe20000000000 */
[----:B------:R-:W-:Y:S01]  /*1020*/  UIADD3 UR14, UR4, 0x600, URZ ;  /* 0x00000600040e7890 */ /* 0x000fe2000fffe03f */
[----:B------:R-:W-:Y:S01]  /*1030*/  HGMMA.64x64x16.F32 R120, gdesc[UR8].tnspB, RZ, !UPT ;  /* 0x40e00000087879f0 */ /* 0x000fe2000c7008ff */
        /* <DEDUP_REMOVED lines=12> */
[----:B------:R-:W-:-:S02]  /*1100*/  UIADD3 UR8, UR4, 0x2, URZ ;  /* 0x0000000204087890 */ /* 0x000fc4000fffe03f */
[----:B------:R-:W-:Y:S01]  /*1110*/  UIADD3 UR10, UR6, 0x80, URZ ;  /* 0x00000080060a7890 */ /* 0x000fe2000fffe03f */
[----:B------:R-:W-:Y:S01]  /*1120*/  UMOV UR9, 0x40000040 ;  /* 0x4000004000097882 */ /* 0x000fe20000000000 */
[----:B------:R-:W-:-:S07]  /*1130*/  UMOV UR11, 0x40000040 ;  /* 0x40000040000b7882 */ /* 0x000fce0000000000 */
[----:B------:R-:W-:Y:S01]  /*1140*/  HGMMA.64x64x16.F32 R120, gdesc[UR8].tnspB, R120 ;  /* 0x40e00000087879f0 */ /* 0x000fe20008700878 */
[----:B------:R-:W-:Y:S01]  /*1150*/  UMOV UR8, UR5 ;  /* 0x0000000500087c82 */ /* 0x000fe20008000000 */
[----:B------:R-:W-:Y:S01]  /*1160*/  UMOV UR9, 0x40000040 ;  /* 0x4000004000097882 */ /* 0x000fe20000000000 */
[----:B------:R-:W-:Y:S01]  /*1170*/  UIADD3 UR5, UR4, 0x204, URZ ;  /* 0x0000020404057890 */ /* 0x000fe2000fffe03f */
        /* <DEDUP_REMOVED lines=19> */
[----:B------:R-:W-:Y:S02]  /*12b0*/  UMOV UR9, 0x40000040 ;  /* 0x4000004000097882 */ /* 0x000fe40000000000 */
[----:B------:R-:W-:Y:S01]  /*12c0*/  HGMMA.64x64x16.F32 R56, gdesc[UR8].tnspB, R56 ;  /* 0x40e00000083879f0 */ /* 0x000fe20008700838 */
[----:B------:R-:W-:Y:S01]  /*12d0*/  UMOV UR8, UR14 ;  /* 0x0000000e00087c82 */ /* 0x000fe20008000000 */
[----:B------:R-:W-:-:S02]  /*12e0*/  UMOV UR9, 0x40000040 ;  /* 0x4000004000097882 */ /* 0x000fc40000000000 */
[----:B------:R-:W-:Y:S01]  /*12f0*/  HGMMA.64x64x16.F32 R24, gdesc[UR8].tnspB, R24 ;  /* 0x40e00000081879f0 */ /* 0x000fe20008700818 */
[----:B------:R-:W-:Y:S02]  /*1300*/  UIADD3 UR8, UR4, 0x6, URZ ;  /* 0x0000000604087890 */ /* 0x000fe4000fffe03f */
[----:B------:R-:W-:Y:S02]  /*1310*/  UIADD3 UR10, UR6, 0x180, URZ ;  /* 0x00000180060a7890 */ /* 0x000fe4000fffe03f */
[----:B------:R-:W-:Y:S01]  /*1320*/  UIADD3 UR6, UR4, 0x406, URZ ;  /* 0x0000040604067890 */ /* 0x000fe2000fffe03f */
[----:B------:R-:W-:Y:S01]  /*1330*/  UMOV UR9, 0x40000040 ;  /* 0x4000004000097882 */ /* 0x000fe20000000000 */
[----:B------:R-:W-:Y:S01]  /*1340*/  UMOV UR11, 0x40000040 ;  /* 0x40000040000b7882 */ /* 0x000fe20000000000 */
[----:B------:R-:W-:-:S04]  /*1350*/  UIADD3 UR4, UR4, 0x606, URZ ;  /* 0x0000060604047890 */ /* 0x000fc8000fffe03f */
[----:B------:R-:W-:Y:S01]  /*1360*/  HGMMA.64x64x16.F32 R120, gdesc[UR8].tnspB, R120 ;  /* 0x40e00000087879f0 */ /* 0x000fe20008700878 */
[----:B------:R-:W-:Y:S01]  /*1370*/  UMOV UR8, UR5 ;  /* 0x0000000500087c82 */ /* 0x000fe20008000000 */
[----:B------:R-:W-:Y:S02]  /*1380*/  UMOV UR9, 0x40000040 ;  /* 0x4000004000097882 */ /* 0x000fe40000000000 */
[----:B------:R-:W-:Y:S01]  /*1390*/  HGMMA.64x64x16.F32 R88, gdesc[UR8].tnspB, R88 ;  /* 0x40e00000085879f0 */ /* 0x000fe20008700858 */
[----:B------:R-:W-:Y:S01]  /*13a0*/  UMOV UR8, UR6 ;  /* 0x0000000600087c82 */ /* 0x000fe20008000000 */
[----:B------:R-:W-:Y:S02]  /*13b0*/  UMOV UR9, 0x40000040 ;  /* 0x4000004000097882 */ /* 0x000fe40000000000 */
[----:B------:R-:W-:Y:S01]  /*13c0*/  HGMMA.64x64x16.F32 R56, gdesc[UR8].tnspB, R56 ;  /* 0x40e00000083879f0 */ /* 0x000fe20008700838 */
[----:B------:R-:W-:Y:S01]  /*13d0*/  UMOV UR8, UR4 ;  /* 0x0000000400087c82 */ /* 0x000fe20008000000 */
[----:B------:R-:W-:Y:S01]  /*13e0*/  UMOV UR9, 0x40000040 ;  /* 0x4000004000097882 */ /* 0x000fe20000000000 */
[----:B------:R-:W-:Y:S01]  /*13f0*/  UMOV UR4, 0x1 ;  /* 0x0000000100047882 */ /* 0x000fe20000000000 */
[----:B------:R-:W-:Y:S04]  /*1400*/  HGMMA.64x64x16.F32 R24, gdesc[UR8].tnspB, R24, gsb0 ;  /* 0x40e00000081879f0 */ /* 0x000fe80008000818 */
.L_x_14:
[----:B0-----:R-:W-:-:S05]  /*1410*/  VIMNMX R6, R3, 0x1, PT ;  /* 0x0000000103067848 */ /* 0x001fca0003fe0100 */
[----:B------:R-:W-:-:S05]  /*1420*/  IMAD.IADD R6, R3, 0x1, -R6 ;  /* 0x0000000103067824 */ /* 0x000fca00078e0a06 */
[----:B------:R-:W-:-:S13]  /*1430*/  ISETP.GE.AND P1, PT, R6, 0x1, PT ;  /* 0x000000010600780c */ /* 0x000fda0003f26270 */
[----:B------:R-:W-:Y:S05]  /*1440*/  @!P1 BRA `(.L_x_17) ;  /* 0x0000000400e49947 */ /* 0x000fea0003800000 */
[----:B------:R-:W0:Y:S01]  /*1450*/  S2UR UR6, SR_CgaCtaId ;  /* 0x00000000000679c3 */ /* 0x000e220000008800 */
[----:B------:R-:W-:Y:S01]  /*1460*/  UMOV UR5, 0x400 ;  /* 0x0000040000057882 */ /* 0x000fe20000000000 */
[----:B------:R-:W-:Y:S01]  /*1470*/  LOP3.LUT R10, R2, 0x1, RZ, 0xfc, !PT ;  /* 0x00000001020a7812 */ /* 0x000fe200078efcff */
[----:B------:R-:W-:Y:S01]  /*1480*/  IMAD.MOV.U32 R9, RZ, RZ, RZ ;  /* 0x000000ffff097224 */ /* 0x000fe200078e00ff */
[----:B------:R-:W-:Y:S01]  /*1490*/  UISETP.NE.U32.AND UP0, UPT, UR4, URZ, UPT ;  /* 0x0000003f0400728c */ /* 0x000fe2000bf05070 */
[----:B------:R-:W-:Y:S02]  /*14a0*/  IMAD.MOV.U32 R3, RZ, RZ, R6 ;  /* 0x000000ffff037224 */ /* 0x000fe400078e0006 */
[----:B------:R-:W-:Y:S01]  /*14b0*/  IMAD.MOV.U32 R5, RZ, RZ, RZ ;  /* 0x000000ffff057224 */ /* 0x000fe200078e00ff */
[----:B0-----:R-:W-:-:S04]  /*14c0*/  ULEA UR5, UR6, UR5, 0x18 ;  /* 0x0000000506057291 */ /* 0x001fc8000f8ec03f */
[----:B------:R-:W-:Y:S02]  /*14d0*/  USHF.R.U32.HI UR6, URZ, 0x4, UR5 ;  /* 0x000000043f067899 */ /* 0x000fe40008011605 */
[----:B------:R-:W-:Y:S02]  /*14e0*/  UIADD3 UR7, UR5, 0x28000, URZ ;  /* 0x0002800005077890 */ /* 0x000fe4000fffe03f */
[----:B------:R-:W-:Y:S02]  /*14f0*/  ULOP3.LUT UR6, UR6, 0x3fff, URZ, 0xc0, !UPT ;  /* 0x00003fff06067892 */ /* 0x000fe4000f8ec03f */
[----:B------:R-:W-:Y:S02]  /*1500*/  USHF.R.U32.HI UR7, URZ, 0x4, UR7 ;  /* 0x000000043f077899 */ /* 0x000fe40008011607 */
[----:B------:R-:W-:Y:S02]  /*1510*/  ULOP3.LUT UR6, UR6, 0x10000, URZ, 0xfc, !UPT ;  /* 0x0001000006067892 */ /* 0x000fe4000f8efc3f */
[----:B------:R-:W-:-:S12]  /*1520*/  ULOP3.LUT UR7, UR7, 0x3fff, URZ, 0xc0, !UPT ;  /* 0x00003fff07077892 */ /* 0x000fd8000f8ec03f */
.L_x_22:
[----:B------:R-:W-:-:S13]  /*1530*/  ISETP.NE.AND P2, PT, R10, 0x3, PT ;  /* 0x000000030a00780c */ /* 0x000fda0003f45270 */
[----:B------:R-:W-:Y:S05]  /*1540*/  @!P2 BRA `(.L_x_18) ;  /* 0x000000000004a947 */ /* 0x000fea0003800000 */
[----:B------:R-:W-:Y:S01]  /*1550*/  BPT.TRAP 0x1 ;  /* 0x000000040000795c */ /* 0x000fe20000300000 */
.L_x_18:
[----:B------:R-:W-:Y:S01]  /*1560*/  SHF.L.U32 R7, R9, 0x1f, RZ ;  /* 0x0000001f09077819 */ /* 0x000fe200000006ff */
[----:B------:R-:W-:-:S12]  /*1570*/  ULEA UR8, UR4, UR5, 0x3 ;  /* 0x0000000504087291 */ /* 0x000fd8000f8e183f */
.L_x_19:
[----:B0-----:R-:W-:-:S04]  /*1580*/  IMAD.U32 R8, RZ, RZ, UR8 ;  /* 0x00000008ff087e24 */ /* 0x001fc8000f8e00ff */
[----:B------:R0:W1:Y:S03]  /*1590*/  SYNCS.PHASECHK.TRANS64.TRYWAIT P1, [R8+URZ+0x32000], R7 ;  /* 0x03200007080075a7 */ /* 0x000066000802017f */
[----:B-1----:R-:W-:Y:S05]  /*15a0*/  @!P1 NANOSLEEP.SYNCS 0x989680 ;  /* 0x009896800000995d */ /* 0x002fea0003900000 */
[----:B------:R-:W1:Y:S02]  /*15b0*/  @!P1 SYNCS.PHASECHK.TRANS64 P1, [R8+URZ+0x32000], R7 ;  /* 0x03200007080095a7 */ /* 0x000e64000802007f */
[----:B-1----:R-:W-:Y:S05]  /*15c0*/  @!P1 BRA `(.L_x_19) ;  /* 0xfffffffc00ec9947 */ /* 0x002fea000383ffff */
[----:B------:R-:W-:Y:S01]  /*15d0*/  ULEA UR8, UR4, UR6, 0xb ;  /* 0x0000000604087291 */ /* 0x000fe2000f8e583f */
[----:B------:R-:W-:Y:S01]  /*15e0*/  WARPGROUP.ARRIVE ;  /* 0x00000000000079c5 */ /* 0x000fe20000000000 */
[----:B------:R-:W-:Y:S02]  /*15f0*/  ULEA UR10, UR4, UR7, 0x9 ;  /* 0x00000007040a7291 */ /* 0x000fe4000f8e483f */
[----:B------:R-:W-:Y:S02]  /*1600*/  UIADD3 UR16, UR8, 0x200, URZ ;  /* 0x0000020008107890 */ /* 0x000fe4000fffe03f */
[----:B------:R-:W-:Y:S01]  /*1610*/  UIADD3 UR14, UR8, 0x400, URZ ;  /* 0x00000400080e7890 */ /* 0x000fe2000fffe03f */
[----:B------:R-:W-:Y:S01]  /*1620*/  UMOV UR9, 0x40000040 ;  /* 0x4000004000097882 */ /* 0x000fe20000000000 */
[----:B------:R-:W-:Y:S01]  /*1630*/  UMOV UR11, 0x40000040 ;  /* 0x40000040000b7882 */ /* 0x000fe20000000000 */
[----:B------:R-:W-:Y:S02]  /*1640*/  UMOV UR18, UR10 ;  /* 0x0000000a00127c82 */ /* 0x000fe40008000000 */
[----:B------:R-:W-:Y:S01]  /*1650*/  HGMMA.64x64x16.F32 R120, gdesc[UR8].tnspB, R120, UP0 ;  /* 0x40e00000087879f0 */ /* 0x000fe2000bf00878 */
[----:B------:R-:W-:Y:S01]  /*1660*/  UIADD3 UR9, UR8, 0x600, URZ ;  /* 0x0000060008097890 */ /* 0x000fe2000fffe03f */
[----:B------:R-:W-:Y:S01]  /*1670*/  UMOV UR19, UR11 ;  /* 0x0000000b00137c82 */ /* 0x000fe20008000000 */
[----:B------:R-:W-:-:S02]  /*1680*/  UMOV UR17, 0x40000040 ;  /* 0x4000004000117882 */ /* 0x000fc40000000000 */
[----:B------:R-:W-:Y:S01]  /*1690*/  HGMMA.64x64x16.F32 R88, gdesc[UR16].tnspB, R88, UP0 ;  /* 0x40e00000105879f0 */ /* 0x000fe2000bf00858 */
[----:B------:R-:W-:Y:S01]  /*16a0*/  UMOV UR18, UR10 ;  /* 0x0000000a00127c82 */ /* 0x000fe20008000000 */
[----:B------:R-:W-:Y:S01]  /*16b0*/  UMOV UR19, UR11 ;  /* 0x0000000b00137c82 */ /* 0x000fe20008000000 */
[----:B------:R-:W-:Y:S01]  /*16c0*/  UMOV UR16, UR14 ;  /* 0x0000000e00107c82 */ /* 0x000fe20008000000 */
[----:B------:R-:W-:Y:S01]  /*16d0*/  UMOV UR17, 0x40000040 ;  /* 0x4000004000117882 */ /* 0x000fe20000000000 */
[----:B------:R-:W-:Y:S01]  /*16e0*/  UIADD3 UR14, UR8, 0x602, URZ ;  /* 0x00000602080e7890 */ /* 0x000fe2000fffe03f */
[----:B------:R-:W-:Y:S01]  /*16f0*/  HGMMA.64x64x16.F32 R56, gdesc[UR16].tnspB, R56, UP0 ;  /* 0x40e00000103879f0 */ /* 0x000fe2000bf00838 */
[----:B------:R-:W-:Y:S01]  /*1700*/  UMOV UR18, UR10 ;  /* 0x0000000a00127c82 */ /* 0x000fe20008000000 */
[----:B------:R-:W-:Y:S01]  /*1710*/  UMOV UR19, UR11 ;  /* 0x0000000b00137c82 */ /* 0x000fe20008000000 */
[----:B------:R-:W-:Y:S01]  /*1720*/  UMOV UR16, UR9 ;  /* 0x0000000900107c82 */ /* 0x000fe20008000000 */
[----:B------:R-:W-:Y:S01]  /*1730*/  UMOV UR17, 0x40000040 ;  /* 0x4000004000117882 */ /* 0x000fe20000000000 */
[----:B------:R-:W-:Y:S01]  /*1740*/  UIADD3 UR9, UR8, 0x202, URZ ;  /* 0x0000020208097890 */ /* 0x000fe2000fffe03f */
[----:B------:R-:W-:Y:S01]  /*1750*/  HGMMA.64x64x16.F32 R24, gdesc[UR16].tnspB, R24, UP0 ;  /* 0x40e00000101879f0 */ /* 0x000fe2000bf00818 */
[----:B------:R-:W-:-:S02]  /*1760*/  UIADD3 UR16, UR8, 0x2, URZ ;  /* 0x0000000208107890 */ /* 0x000fc4000fffe03f */
[----:B------:R-:W-:Y:S02]  /*1770*/  UIADD3 UR18, UR10, 0x80, URZ ;  /* 0x000000800a127890 */ /* 0x000fe4000fffe03f */
[----:B------:R-:W-:Y:S01]  /*1780*/  UIADD3 UR11, UR8, 0x402, URZ ;  /* 0x00000402080b7890 */ /* 0x000fe2000fffe03f */
[----:B------:R-:W-:Y:S01]  /*1790*/  UMOV UR17, 0x40000040 ;  /* 0x4000004000117882 */ /* 0x000fe20000000000 */
[----:B------:R-:W-:-:S05]  /*17a0*/  UMOV UR19, 0x40000040 ;  /* 0x4000004000137882 */ /* 0x000fca0000000000 */
        /* <DEDUP_REMOVED lines=42> */
[----:B------:R-:W-:-:S02]  /*1a50*/  UMOV UR17, 0x40000040 ;  /* 0x4000004000117882 */ /* 0x000fc40000000000 */
[----:B------:R-:W-:Y:S03]  /*1a60*/  HGMMA.64x64x16.F32 R24, gdesc[UR16].tnspB, R24, gsb0 ;  /* 0x40e00000101879f0 */ /* 0x000fe60008000818 */
[----:B------:R-:W-:Y:S02]  /*1a70*/  WARPGROUP.DEPBAR.LE gsb0, 0x1 ;  /* 0x00008000000079c5 */ /* 0x000fe40000010100 */
[----:B------:R-:W-:Y:S05]  /*1a80*/  @!P2 BRA `(.L_x_20) ;  /* 0x000000000004a947 */ /* 0x000fea0003800000 */
[----:B------:R-:W-:Y:S01]  /*1a90*/  BPT.TRAP 0x1 ;  /* 0x000000040000795c */ /* 0x000fe20000300000 */
.L_x_20:
[----:B------:R-:W-:-:S13]  /*1aa0*/  ISETP.NE.AND P1, PT, R4, RZ, PT ;  /* 0x000000ff0400720c */ /* 0x000fda0003f25270 */
[----:B0-----:R-:W-:-:S05]  /*1ab0*/  @P1 LEA R7, R5, UR5, 0x3 ;  /* 0x0000000505071c11 */ /* 0x001fca000f8e18ff */
[----:B------:R-:W-:-:S05]  /*1ac0*/  @P1 VIADD R7, R7, 0x32028 ;  /* 0x0003202807071836 */ /* 0x000fca0000000000 */
[----:B------:R-:W-:-:S04]  /*1ad0*/  @P1 PRMT R7, R0, 0x654, R7 ;  /* 0x0000065400071816 */ /* 0x000fc80000000007 */
[----:B------:R0:W-:Y:S01]  /*1ae0*/  @P1 SYNCS.ARRIVE.TRANS64.RED.A1T0 RZ, [R7+URZ], RZ ;  /* 0x000000ff07ff19a7 */ /* 0x0001e2000810043f */
[----:B------:R-:W-:-:S13]  /*1af0*/  ISETP.GT.U32.AND P1, PT, R2, 0x1, PT ;  /* 0x000000010200780c */ /* 0x000fda0003f24070 */
[----:B0-----:R-:W-:Y:S05]  /*1b00*/  @P1 BRA `(.L_x_21) ;  /* 0x0000000000041947 */ /* 0x001fea0003800000 */
[----:B------:R-:W-:Y:S01]  /*1b10*/  BPT.TRAP 0x1 ;  /* 0x000000040000795c */ /* 0x000fe20000300000 */
.L_x_21:
[----:B------:R-:W-:Y:S01]  /*1b20*/  UIADD3 UR4, UR4, 0x1, URZ ;  /* 0x0000000104047890 */ /* 0x000fe2000fffe03f */
[----:B------:R-:W-:Y:S01]  /*1b30*/  ISETP.GT.AND P2, PT, R3, 0x1, PT ;  /* 0x000000010300780c */ /* 0x000fe20003f44270 */
[----:B------:R-:W-:Y:S02]  /*1b40*/  VIADD R5, R5, 0x1 ;  /* 0x0000000105057836 */ /* 0x000fe40000000000 */
[----:B------:R-:W-:Y:S01]  /*1b50*/  UISETP.NE.AND UP0, UPT, UR4, 0x5, UPT ;  /* 0x000000050400788c */ /* 0x000fe2000bf05270 */
[----:B------:R-:W-:Y:S02]  /*1b60*/  VIADD R3, R3, 0xffffffff ;  /* 0xffffffff03037836 */ /* 0x000fe40000000000 */
[C---:B------:R-:W-:Y:S01]  /*1b70*/  ISETP.NE.AND P1, PT, R5.reuse, 0x5, PT ;  /* 0x000000050500780c */ /* 0x040fe20003f25270 */
[----:B------:R-:W-:Y:S02]  /*1b80*/  USEL UR8, URZ, 0x1, UP0 ;  /* 0x000000013f087887 */ /* 0x000fe40008000000 */
[----:B------:R-:W-:Y:S01]  /*1b90*/  USEL UR4, UR4, URZ, UP0 ;  /* 0x0000003f04047287 */ /* 0x000fe20008000000 */
[----:B------:R-:W-:Y:S01]  /*1ba0*/  SEL R5, R5, RZ, P1 ;  /* 0x000000ff05057207 */ /* 0x000fe20000800000 */
[----:B------:R-:W-:-:S02]  /*1bb0*/  UPLOP3.LUT UP0, UPT, UPT, UPT, UPT, 0x80, 0x0 ;  /* 0x000000000000789c */ /* 0x000fc40003f0f070 */
[----:B------:R-:W-:Y:S01]  /*1bc0*/  LOP3.LUT R9, R9, UR8, RZ, 0x3c, !PT ;  /* 0x0000000809097c12 */ /* 0x000fe2000f8e3cff */
[----:B------:R-:W-:Y:S08]  /*1bd0*/  @P2 BRA `(.L_x_22) ;  /* 0xfffffff800542947 */ /* 0x000ff0000383ffff */
.L_x_17:
[----:B------:R-:W-:Y:S02]  /*1be0*/  WARPGROUP.DEPBAR.LE gsb0, 0x0 ;  /* 0x00008000000079c5 */ /* 0x000fe40000010000 */
[----:B------:R-:W-:Y:S05]  /*1bf0*/  @!P0 BRA `(.L_x_23) ;  /* 0x0000000000548947 */ /* 0x000fea0003800000 */
[----:B------:R-:W-:-:S04]  /*1c00*/  LOP3.LUT R3, R2, 0x1, RZ, 0xfc, !PT ;  /* 0x0000000102037812 */ /* 0x000fc800078efcff */
[----:B------:R-:W-:-:S13]  /*1c10*/  ISETP.NE.AND P0, PT, R3, 0x3, PT ;  /* 0x000000030300780c */ /* 0x000fda0003f05270 */
[----:B------:R-:W-:Y:S05]  /*1c20*/  @!P0 BRA `(.L_x_24) ;  /* 0x0000000000048947 */ /* 0x000fea0003800000 */
[----:B------:R-:W-:Y:S01]  /*1c30*/  BPT.TRAP 0x1 ;  /* 0x000000040000795c */ /* 0x000fe20000300000 */
.L_x_24:
[----:B------:R-:W-:Y:S01]  /*1c40*/  ISETP.NE.AND P0, PT, R4, RZ, PT ;  /* 0x000000ff0400720c */ /* 0x000fe20003f05270 */
[----:B------:R-:W-:Y:S01]  /*1c50*/  BSSY B0, `(.L_x_25) ;  /* 0x000000d000007945 */ /* 0x000fe20003800000 */
[----:B------:R-:W-:-:S11]  /*1c60*/  ISETP.GT.U32.AND P1, PT, R2, 0x1, PT ;  /* 0x000000010200780c */ /* 0x000fd60003f24070 */
[----:B------:R-:W-:Y:S05]  /*1c70*/  @!P0 BRA `(.L_x_26) ;  /* 0x0000000000288947 */ /* 0x000fea0003800000 */
[----:B------:R-:W0:Y:S01]  /*1c80*/  S2R R5, SR_CgaCtaId ;  /* 0x0000000000057919 */ /* 0x000e220000008800 */
[----:B------:R-:W-:Y:S01]  /*1c90*/  IMAD.WIDE.U32 R2, R6, -0x33333333, RZ ;  /* 0xcccccccd06027825 */ /* 0x000fe200078e00ff */
[----:B------:R-:W-:-:S04]  /*1ca0*/  MOV R2, 0x400 ;  /* 0x0000040000027802 */ /* 0x000fc80000000f00 */
[----:B------:R-:W-:-:S05]  /*1cb0*/  SHF.R.U32.HI R3, RZ, 0x2, R3 ;  /* 0x00000002ff037819 */ /* 0x000fca0000011603 */
[----:B------:R-:W-:Y:S01]  /*1cc0*/  IMAD R6, R3, -0x5, R6 ;  /* 0xfffffffb03067824 */ /* 0x000fe200078e0206 */
[----:B0-----:R-:W-:-:S05]  /*1cd0*/  LEA R5, R5, R2, 0x18 ;  /* 0x0000000205057211 */ /* 0x001fca00078ec0ff */
[----:B------:R-:W-:-:S04]  /*1ce0*/  IMAD R6, R6, 0x8, R5 ;  /* 0x0000000806067824 */ /* 0x000fc800078e0205 */
[----:B------:R-:W-:-:S05]  /*1cf0*/  VIADD R3, R6, 0x32028 ;  /* 0x0003202806037836 */ /* 0x000fca0000000000 */
[----:B------:R-:W-:-:S04]  /*1d00*/  PRMT R3, R0, 0x654, R3 ;  /* 0x0000065400037816 */ /* 0x000fc80000000003 */
[----:B------:R0:W-:Y:S03]  /*1d10*/  SYNCS.ARRIVE.TRANS64.RED.A1T0 RZ, [R3+URZ], RZ ;  /* 0x000000ff03ff79a7 */ /* 0x0001e6000810043f */
.L_x_26:
[----:B------:R-:W-:Y:S05]  /*1d20*/  BSYNC B0 ;  /* 0x0000000000007941 */ /* 0x000fea0003800000 */
.L_x_25:
[----:B------:R-:W-:Y:S05]  /*1d30*/  @P1 BRA `(.L_x_23) ;  /* 0x0000000000041947 */ /* 0x000fea0003800000 */
[----:B------:R-:W-:Y:S01]  /*1d40*/  BPT.TRAP 0x1 ;  /* 0x000000040000795c */ /* 0x000fe20000300000 */
.L_x_23:
[----:B------:R-:W0:Y:S01]  /*1d50*/  S2R R0, SR_TID.X ;  /* 0x0000000000007919 */ /* 0x000e220000002100 */
[----:B------:R-:W-:Y:S01]  /*1d60*/  ULDC.64 UR4, c[0x0][0x280] ;  /* 0x0000a00000047ab9 */ /* 0x000fe20000000a00 */
[----:B------:R-:W1:Y:S01]  /*1d70*/  S2R R2, SR_CTAID.Y ;  /* 0x0000000000027919 */ /* 0x000e620000002600 */
[----:B------:R-:W2:Y:S01]  /*1d80*/  S2R R9, SR_CTAID.X ;  /* 0x0000000000097919 */ /* 0x000ea20000002500 */
[----:B0-----:R-:W-:-:S04]  /*1d90*/  SHF.R.S32.HI R3, RZ, 0x1f, R0 ;  /* 0x0000001fff037819 */ /* 0x001fc80000011400 */
[----:B------:R-:W-:-:S04]  /*1da0*/  LEA.HI R3, R3, R0, RZ, 0x7 ;  /* 0x0000000003037211 */ /* 0x000fc800078f38ff */
[----:B------:R-:W-:Y:S01]  /*1db0*/  LOP3.LUT R3, R3, 0xffffff80, RZ, 0xc0, !PT ;  /* 0xffffff8003037812 */ /* 0x000fe200078ec0ff */
[----:B--2---:R-:W-:-:S04]  /*1dc0*/  IMAD.SHL.U32 R6, R9, 0x100, RZ ;  /* 0x0000010009067824 */ /* 0x004fc800078e00ff */
[----:B------:R-:W-:Y:S02]  /*1dd0*/  IMAD.IADD R8, R0, 0x1, -R3 ;  /* 0x0000000100087824 */ /* 0x000fe400078e0a03 */
[----:B-1----:R-:W-:-:S03]  /*1de0*/  IMAD.SHL.U32 R0, R2, 0x40, RZ ;  /* 0x0000004002007824 */ /* 0x002fc600078e00ff */
[----:B------:R-:W-:Y:S02]  /*1df0*/  SHF.R.S32.HI R7, RZ, 0x1f, R8 ;  /* 0x0000001fff077819 */ /* 0x000fe40000011408 */
[----:B------:R-:W-:Y:S02]  /*1e00*/  ISETP.GE.AND P0, PT, R0, UR5, PT ;  /* 0x0000000500007c0c */ /* 0x000fe4000bf06270 */
[----:B------:R-:W-:Y:S02]  /*1e10*/  LEA.HI R2, R7, R8, RZ, 0x2 ;  /* 0x0000000807027211 */ /* 0x000fe400078f10ff */
[----:B------:R-:W-:Y:S02]  /*1e20*/  ISETP.GE.OR P0, PT, R6, UR4, P0 ;  /* 0x0000000406007c0c */ /* 0x000fe40008706670 */
[--C-:B------:R-:W-:Y:S02]  /*1e30*/  SHF.R.S32.HI R4, RZ, 0x2, R2.reuse ;  /* 0x00000002ff047819 */ /* 0x100fe40000011402 */
[----:B------:R-:W-:-:S04]  /*1e40*/  SHF.R.S32.HI R3, RZ, 0x1f, R2 ;  /* 0x0000001fff037819 */ /* 0x000fc80000011402 */
[----:B------:R-:W-:-:S04]  /*1e50*/  LEA.HI R3, R3, R4, RZ, 0x3 ;  /* 0x0000000403037211 */ /* 0x000fc800078f18ff */
[----:B------:R-:W-:Y:S01]  /*1e60*/  LOP3.LUT R5, R3, 0xfffffff8, RZ, 0xc0, !PT ;  /* 0xfffffff803057812 */ /* 0x000fe200078ec0ff */
[----:B------:R-:W-:Y:S06]  /*1e70*/  @P0 EXIT ;  /* 0x000000000000094d */ /* 0x000fec0003800000 */
[----:B------:R-:W0:Y:S01]  /*1e80*/  LDC.64 R12, c[0x0][0x5d0] ;  /* 0x00017400ff0c7b82 */ /* 0x000e220000000a00 */
[----:B------:R-:W-:Y:S01]  /*1e90*/  LOP3.LUT R3, R2, 0x7ffffffc, RZ, 0xc0, !PT ;  /* 0x7ffffffc02037812 */ /* 0x000fe200078ec0ff */
[----:B------:R-:W-:Y:S01]  /*1ea0*/  IMAD.IADD R2, R4, 0x1, -R5 ;  /* 0x0000000104027824 */ /* 0x000fe200078e0a05 */
[----:B------:R-:W-:Y:S02]  /*1eb0*/  LEA.HI R5, R7, R8, RZ, 0x5 ;  /* 0x0000000807057211 */ /* 0x000fe400078f28ff */
[----:B----45:R-:W-:Y:S01]  /*1ec0*/  FSETP.NEU.AND P1, PT, R14, RZ, PT ;  /* 0x000000ff0e00720b */ /* 0x030fe20003f2d000 */
[----:B------:R-:W-:Y:S01]  /*1ed0*/  IMAD.IADD R4, R8, 0x1, -R3 ;  /* 0x0000000108047824 */ /* 0x000fe200078e0a03 */
[----:B------:R-:W-:Y:S02]  /*1ee0*/  SHF.R.S32.HI R3, RZ, 0x1f, R2 ;  /* 0x0000001fff037819 */ /* 0x000fe40000011402 */
[----:B---3--:R-:W-:Y:S01]  /*1ef0*/  SHF.R.S32.HI R15, RZ, 0x5, R5 ;  /* 0x00000005ff0f7819 */ /* 0x008fe20000011405 */
[----:B------:R-:W-:-:S02]  /*1f00*/  IMAD.SHL.U32 R5, R4, 0x2, RZ ;  /* 0x0000000204057824 */ /* 0x000fc400078e00ff */
[----:B------:R-:W-:-:S03]  /*1f10*/  IMAD.WIDE R8, R9, 0x100, R2 ;  /* 0x0000010009087825 */ /* 0x000fc600078e0202 */
[----:B------:R-:W-:Y:S01]  /*1f20*/  SHF.R.S32.HI R7, RZ, 0x1f, R5 ;  /* 0x0000001fff077819 */ /* 0x000fe20000011405 */
[C---:B------:R-:W-:Y:S01]  /*1f30*/  IMAD R3, R15.reuse, -0x10, -R6 ;  /* 0xfffffff00f037824 */ /* 0x040fe200078e0a06 */
[C---:B------:R-:W-:Y:S01]  /*1f40*/  IADD3 R6, P0, R0.reuse, R5, RZ ;  /* 0x0000000500067210 */ /* 0x040fe20007f1e0ff */
[----:B------:R-:W-:Y:S01]  /*1f50*/  IMAD.WIDE R8, R15, 0x10, R8 ;  /* 0x000000100f087825 */ /* 0x000fe200078e0208 */
[----:B------:R-:W-:Y:S02]  /*1f60*/  IADD3 R10, -R5, UR5, -R0 ;  /* 0x00000005050a7c10 */ /* 0x000fe4000fffe900 */
[----:B------:R-:W-:Y:S02]  /*1f70*/  LEA.HI.X.SX32 R7, R0, R7, 0x1, P0 ;  /* 0x0000000700077211 */ /* 0x000fe400000f0eff */
[----:B------:R-:W-:Y:S01]  /*1f80*/  IADD3 R0, R3, UR4, -R2 ;  /* 0x0000000403007c10 */ /* 0x000fe2000fffe802 */
[-C--:B0-----:R-:W-:Y:S01]  /*1f90*/  IMAD R2, R9, R12.reuse, RZ ;  /* 0x0000000c09027224 */ /* 0x081fe200078e02ff */
[----:B------:R-:W-:Y:S01]  /*1fa0*/  ISETP.GT.AND P3, PT, R10, RZ, PT ;  /* 0x000000ff0a00720c */ /* 0x000fe20003f64270 */
[----:B------:R-:W-:Y:S01]  /*1fb0*/  IMAD.WIDE.U32 R18, R8, R12, R6 ;  /* 0x0000000c08127225 */ /* 0x000fe200078e0006 */
[----:B------:R-:W-:-:S02]  /*1fc0*/  SHF.L.U64.HI R15, R12, 0x3, R13 ;  /* 0x000000030c0f7819 */ /* 0x000fc4000001020d */
[----:B------:R-:W-:Y:S01]  /*1fd0*/  P2R R3, PR, RZ, 0x8 ;  /* 0x00000008ff037803 */ /* 0x000fe20000000000 */
[----:B------:R-:W-:Y:S01]  /*1fe0*/  IMAD R21, R8, R13, R2 ;  /* 0x0000000d08157224 */ /* 0x000fe200078e0202 */
[----:B------:R-:W-:Y:S01]  /*1ff0*/  ISETP.GT.AND P0, PT, R0, RZ, P3 ;  /* 0x000000ff0000720c */ /* 0x000fe20001f04270 */
[----:B------:R-:W-:Y:S02]  /*2000*/  IMAD.SHL.U32 R16, R12, 0x8, RZ ;  /* 0x000000080c107824 */ /* 0x000fe400078e00ff */
[----:B------:R-:W-:Y:S01]  /*2010*/  IMAD.IADD R21, R19, 0x1, R21 ;  /* 0x0000000113157824 */ /* 0x000fe200078e0215 */
[----:B------:R-:W-:Y:S09]  /*2020*/  @!P1 BRA `(.L_x_27) ;  /* 0x0000006c00cc9947 */ /* 0x000ff20003800000 */
[----:B------:R-:W-:Y:S01]  /*2030*/  ULDC.64 UR4, c[0x0][0x5b0] ;  /* 0x00016c0000047ab9 */ /* 0x000fe20000000a00 */
[----:B------:R-:W-:Y:S01]  /*2040*/  ULDC.64 UR8, c[0x0][0x5a8] ;  /* 0x00016a0000087ab9 */ /* 0x000fe20000000a00 */
[----:B------:R-:W-:Y:S01]  /*2050*/  IMAD R17, R9, UR4, RZ ;  /* 0x0000000409117c24 */ /* 0x000fe2000f8e02ff */
[----:B------:R-:W-:Y:S01]  /*2060*/  ULDC.64 UR6, c[0x0][0x5c8] ;  /* 0x0001720000067ab9 */ /* 0x000fe20000000a00 */
[----:B------:R-:W-:-:S04]  /*2070*/  IMAD.WIDE.U32 R2, R8, UR4, R6 ;  /* 0x0000000408027c25 */ /* 0x000fc8000f8e0006 */
[----:B------:R-:W-:Y:S01]  /*2080*/  IMAD R17, R8, UR5, R17 ;  /* 0x0000000508117c24 */ /* 0x000fe2000f8e0211 */
[----:B------:R-:W-:-:S03]  /*2090*/  LEA R4, P1, R2, UR8, 0x1 ;  /* 0x0000000802047c11 */ /* 0x000fc6000f8208ff */
[----:B------:R-:W-:-:S05]  /*20a0*/  IMAD.IADD R3, R3, 0x1, R17 ;  /* 0x0000000103037824 */ /* 0x000fca00078e0211 */
[----:B------:R-:W-:-:S05]  /*20b0*/  LEA.HI.X R5, R2, UR9, R3, 0x1, P1 ;  /* 0x0000000902057c11 */ /* 0x000fca00088f0c03 */
[----:B------:R-:W2:Y:S01]  /*20c0*/  @P0 LDG.E.LTC128B.U16 R19, desc[UR12][R4.64] ;  /* 0x0000000c04130981 */ /* 0x000ea2000c1e1520 */
[----:B------:R-:W-:Y:S01]  /*20d0*/  ISETP.GT.AND P6, PT, R10, 0x1, PT ;  /* 0x000000010a00780c */ /* 0x000fe20003fc4270 */
[----:B------:R-:W-:Y:S01]  /*20e0*/  BSSY B0, `(.L_x_28) ;  /* 0x000000e000007945 */ /* 0x000fe20003800000 */
[----:B------:R-:W-:Y:S02]  /*20f0*/  LEA R2, P2, R18, UR6, 0x1 ;  /* 0x0000000612027c11 */ /* 0x000fe4000f8408ff */
[----:B------:R-:W-:Y:S01]  /*2100*/  ISETP.GT.AND P1, PT, R0, RZ, P6 ;  /* 0x000000ff0000720c */ /* 0x000fe20003724270 */
[----:B--2---:R-:W-:-:S05]  /*2110*/  HADD2.F32 R3, -RZ, R19.H0_H0 ;  /* 0x20000013ff037230 */ /* 0x004fca0000004100 */
[----:B------:R-:W-:-:S04]  /*2120*/  FMUL R3, R3, R14 ;  /* 0x0000000e03037220 */ /* 0x000fc80000400000 */
[----:B------:R-:W-:-:S05]  /*2130*/  FFMA R3, R120, R11, R3 ;  /* 0x0000000b78037223 */ /* 0x000fca0000000003 */
[----:B------:R-:W-:Y:S02]  /*2140*/  F2FP.F16.F32.PACK_AB R20, RZ, R3 ;  /* 0x00000003ff14723e */ /* 0x000fe400000000ff */
[----:B------:R-:W-:Y:S02]  /*2150*/  P2R R3, PR, RZ, 0x40 ;  /* 0x00000040ff037803 */ /* 0x000fe40000000000 */
[----:B------:R-:W-:Y:S02]  /*2160*/  LEA.HI.X R3, R18, UR7, R21, 0x1, P2 ;  /* 0x0000000712037c11 */ /* 0x000fe400090f0c15 */
[----:B------:R-:W-:Y:S02]  /*2170*/  PRMT R18, R20, 0x7610, R18 ;  /* 0x0000761014127816 */ /* 0x000fe40000000012 */
[----:B------:R-:W-:-:S03]  /*2180*/  PRMT R20, R19, 0x7610, R20 ;  /* 0x0000761013147816 */ /* 0x000fc60000000014 */
[----:B------:R0:W-:Y:S01]  /*2190*/  @P0 STG.E.U16 desc[UR12][R2.64], R18 ;  /* 0x0000001202000986 */ /* 0x0001e2000c10150c */
[----:B------:R-:W-:Y:S05]  /*21a0*/  @!P1 BRA `(.L_x_29) ;  /* 0x0000000000049947 */ /* 0x000fea0003800000 */
[----:B------:R1:W5:Y:S02]  /*21b0*/  LDG.E.LTC128B.U16 R20, desc[UR12][R4.64+0x2] ;  /* 0x0000020c04147981 */ /* 0x000364000c1e1520 */
.L_x_29:
[----:B------:R-:W-:Y:S05]  /*21c0*/  BSYNC B0 ;  /* 0x0000000000007941 */ /* 0x000fea0003800000 */
.L_x_28:
[----:B------:R-:W-:Y:S01]  /*21d0*/  USHF.L.U32 UR6, UR4, 0x3, URZ ;  /* 0x0000000304067899 */ /* 0x000fe2000800063f */
[----:B-----5:R-:W-:Y:S01]  /*21e0*/  HADD2.F32 R9, -RZ, R20.H0_H0 ;  /* 0x20000014ff097230 */ /* 0x020fe20000004100 */
[----:B------:R-:W-:Y:S01]  /*21f0*/  USHF.L.U64.HI UR7, UR4, 0x3, UR5 ;  /* 0x0000000304077899 */ /* 0x000fe20008010205 */
[----:B------:R-:W-:-:S03]  /*2200*/  ISETP.GT.AND P0, PT, R0, 0x8, P3 ;  /* 0x000000080000780c */ /* 0x000fc60001f04270 */
[----:B0-----:R-:W-:Y:S02]  /*2210*/  IMAD.U32 R18, RZ, RZ, UR6 ;  /* 0x00000006ff127e24 */ /* 0x001fe4000f8e00ff */
[----:B------:R-:W-:Y:S01]  /*2220*/  FMUL R22, R9, R14 ;  /* 0x0000000e09167220 */ /* 0x000fe20000400000 */
[----:B------:R-:W-:-:S03]  /*2230*/  IMAD.U32 R19, RZ, RZ, UR7 ;  /* 0x00000007ff137e24 */ /* 0x000fc6000f8e00ff */
[----:B------:R-:W-:Y:S01]  /*2240*/  FFMA R22, R121, R11, R22 ;  /* 0x0000000b79167223 */ /* 0x000fe20000000016 */
[----:B------:R-:W-:-:S04]  /*2250*/  IMAD.WIDE.U32 R8, R8, UR4, R18 ;  /* 0x0000000408087c25 */ /* 0x000fc8000f8e0012 */
[----:B------:R-:W-:Y:S02]  /*2260*/  F2FP.F16.F32.PACK_AB R22, RZ, R22 ;  /* 0x00000016ff16723e */ /* 0x000fe400000000ff */
[----:B------:R-:W-:-:S03]  /*2270*/  IADD3 R6, P2, R6, R8, RZ ;  /* 0x0000000806067210 */ /* 0x000fc60007f5e0ff */
[----:B------:R0:W-:Y:S01]  /*2280*/  @P1 STG.E.U16 desc[UR12][R2.64+0x2], R22 ;  /* 0x0000021602001986 */ /* 0x0001e2000c10150c */
[----:B------:R-:W-:Y:S02]  /*2290*/  IADD3.X R7, R7, R17, R9, P2, !PT ;  /* 0x0000001107077210 */ /* 0x000fe400017fe409 */
[----:B------:R-:W-:-:S04]  /*22a0*/  LEA R8, P2, R6, UR8, 0x1 ;  /* 0x0000000806087c11 */ /* 0x000fc8000f8408ff */
[----:B------:R-:W-:-:S05]  /*22b0*/  LEA.HI.X R9, R6, UR9, R7, 0x1, P2 ;  /* 0x0000000906097c11 */ /* 0x000fca00090f0c07 */
[----:B------:R-:W2:Y:S01]  /*22c0*/  @P0 LDG.E.LTC128B.U16 R20, desc[UR12][R8.64] ;  /* 0x0000000c08140981 */ /* 0x000ea2000c1e1520 */
[C---:B------:R-:W-:Y:S01]  /*22d0*/  SHF.L.U64.HI R15, R16.reuse, 0x1, R15 ;  /* 0x00000001100f7819 */ /* 0x040fe2000001020f */
[----:B------:R-:W-:Y:S01]  /*22e0*/  BSSY B0, `(.L_x_30) ;  /* 0x000000b000007945 */ /* 0x000fe20003800000 */
[----:B------:R-:W-:Y:S02]  /*22f0*/  LEA R6, P2, R16, R2, 0x1 ;  /* 0x0000000210067211 */ /* 0x000fe400078408ff */
[----:B------:R-:W-:Y:S01]  /*2300*/  ISETP.GT.AND P1, PT, R0, 0x8, P6 ;  /* 0x000000080000780c */ /* 0x000fe20003724270 */
[----:B--2---:R-:W-:-:S05]  /*2310*/  HADD2.F32 R7, -RZ, R20.H0_H0 ;  /* 0x20000014ff077230 */ /* 0x004fca0000004100 */
[----:B------:R-:W-:-:S04]  /*2320*/  FMUL R7, R7, R14 ;  /* 0x0000000e07077220 */ /* 0x000fc80000400000 */
[----:B------:R-:W-:-:S05]  /*2330*/  FFMA R7, R122, R11, R7 ;  /* 0x0000000b7a077223 */ /* 0x000fca0000000007 */
[----:B------:R-:W-:Y:S01]  /*2340*/  F2FP.F16.F32.PACK_AB R16, RZ, R7 ;  /* 0x00000007ff10723e */ /* 0x000fe200000000ff */
[----:B------:R-:W-:-:S05]  /*2350*/  IMAD.X R7, R15, 0x1, R3, P2 ;  /* 0x000000010f077824 */ /* 0x000fca00010e0603 */
[----:B------:R0:W-:Y:S01]  /*2360*/  @P0 STG.E.U16 desc[UR12][R6.64], R16 ;  /* 0x0000001006000986 */ /* 0x0001e2000c10150c */
[----:B------:R-:W-:Y:S05]  /*2370*/  @!P1 BRA `(.L_x_31) ;  /* 0x0000000000049947 */ /* 0x000fea0003800000 */
[----:B------:R2:W5:Y:S02]  /*2380*/  LDG.E.LTC128B.U16 R20, desc[UR12][R8.64+0x2] ;  /* 0x0000020c08147981 */ /* 0x000564000c1e1520 */
.L_x_31:
[----:B------:R-:W-:Y:S05]  /*2390*/  BSYNC B0 ;  /* 0x0000000000007941 */ /* 0x000fea0003800000 */
.L_x_30:
[----:B-----5:R-:W-:Y:S01]  /*23a0*/  HADD2.F32 R15, -RZ, R20.H0_H0 ;  /* 0x20000014ff0f7230 */ /* 0x020fe20000004100 */
[----:B------:R-:W-:Y:S01]  /*23b0*/  ISETP.GT.AND P3, PT, R10, 0x8, PT ;  /* 0x000000080a00780c */ /* 0x000fe20003f64270 */
[----:B------:R-:W-:Y:S03]  /*23c0*/  BSSY B0, `(.L_x_32) ;  /* 0x0000009000007945 */ /* 0x000fe60003800000 */
[----:B0-----:R-:W-:Y:S01]  /*23d0*/  FMUL R16, R15, R14 ;  /* 0x0000000e0f107220 */ /* 0x001fe20000400000 */
[----:B------:R-:W-:Y:S02]  /*23e0*/  ISETP.GT.AND P0, PT, R0, RZ, P3 ;  /* 0x000000ff0000720c */ /* 0x000fe40001f04270 */
[----:B------:R-:W-:Y:S01]  /*23f0*/  P2R R15, PR, RZ, 0x8 ;  /* 0x00000008ff0f7803 */ /* 0x000fe20000000000 */
[----:B------:R-:W-:-:S05]  /*2400*/  FFMA R16, R123, R11, R16 ;  /* 0x0000000b7b107223 */ /* 0x000fca0000000010 */
[----:B------:R-:W-:-:S05]  /*2410*/  F2FP.F16.F32.PACK_AB R16, RZ, R16 ;  /* 0x00000010ff10723e */ /* 0x000fca00000000ff */
[----:B------:R0:W-:Y:S01]  /*2420*/  @P1 STG.E.U16 desc[UR12][R6.64+0x2], R16 ;  /* 0x0000021006001986 */ /* 0x0001e2000c10150c */
[----:B------:R-:W-:Y:S05]  /*2430*/  @!P0 BRA `(.L_x_33) ;  /* 0x0000000000048947 */ /* 0x000fea0003800000 */
[----:B------:R3:W5:Y:S02]  /*2440*/  LDG.E.LTC128B.U16 R20, desc[UR12][R4.64+0x10] ;  /* 0x0000100c04147981 */ /* 0x000764000c1e1520 */
.L_x_33:
[----:B------:R-:W-:Y:S05]  /*2450*/  BSYNC B0 ;  /* 0x0000000000007941 */ /* 0x000fea0003800000 */
.L_x_32:
[----:B-----5:R-:W-:Y:S01]  /*2460*/  HADD2.F32 R15, -RZ, R20.H0_H0 ;  /* 0x20000014ff0f7230 */ /* 0x020fe20000004100 */
[----:B------:R-:W-:Y:S01]  /*2470*/  ISETP.GT.AND P2, PT, R10, 0x9, PT ;  /* 0x000000090a00780c */ /* 0x000fe20003f44270 */
[----:B------:R-:W-:Y:S03]  /*2480*/  BSSY B0, `(.L_x_34) ;  /* 0x0000009000007945 */ /* 0x000fe60003800000 */
[----:B------:R-:W-:Y:S01]  /*2490*/  FMUL R15, R15, R14 ;  /* 0x0000000e0f0f7220 */ /* 0x000fe20000400000 */
[----:B------:R-:W-:Y:S02]  /*24a0*/  ISETP.GT.AND P1, PT, R0, RZ, P2 ;  /* 0x000000ff0000720c */ /* 0x000fe40001724270 */
[----:B0-----:R-:W-:Y:S01]  /*24b0*/  P2R R16, PR, RZ, 0x4 ;  /* 0x00000004ff107803 */ /* 0x001fe20000000000 */
[----:B------:R-:W-:-:S05]  /*24c0*/  FFMA R15, R124, R11, R15 ;  /* 0x0000000b7c0f7223 */ /* 0x000fca000000000f */
[----:B------:R-:W-:-:S05]  /*24d0*/  F2FP.F16.F32.PACK_AB R15, RZ, R15 ;  /* 0x0000000fff0f723e */ /* 0x000fca00000000ff */
[----:B------:R0:W-:Y:S01]  /*24e0*/  @P0 STG.E.U16 desc[UR12][R2.64+0x10], R15 ;  /* 0x0000100f02000986 */ /* 0x0001e2000c10150c */
[----:B------:R-:W-:Y:S05]  /*24f0*/  @!P1 BRA `(.L_x_35) ;  /* 0x0000000000049947 */ /* 0x000fea0003800000 */
[----:B------:R4:W5:Y:S02]  /*2500*/  LDG.E.LTC128B.U16 R20, desc[UR12][R4.64+0x12] ;  /* 0x0000120c04147981 */ /* 0x000964000c1e1520 */
.L_x_35:
[----:B------:R-:W-:Y:S05]  /*2510*/  BSYNC B0 ;  /* 0x0000000000007941 */ /* 0x000fea0003800000 */
.L_x_34:
[----:B0----5:R-:W-:Y:S01]  /*2520*/  HADD2.F32 R15, -RZ, R20.H0_H0 ;  /* 0x20000014ff0f7230 */ /* 0x021fe20000004100 */
[----:B------:R-:W-:Y:S01]  /*2530*/  ISETP.GT.AND P0, PT, R0, 0x8, P3 ;  /* 0x000000080000780c */ /* 0x000fe20001f04270 */
[----:B------:R-:W-:Y:S03]  /*2540*/  BSSY B0, `(.L_x_36) ;  /* 0x0000007000007945 */ /* 0x000fe60003800000 */
[----:B------:R-:W-:-:S04]  /*2550*/  FMUL R16, R15, R14 ;  /* 0x0000000e0f107220 */ /* 0x000fc80000400000 */
[----:B------:R-:W-:-:S05]  /*2560*/  FFMA R16, R125, R11, R16 ;  /* 0x0000000b7d107223 */ /* 0x000fca0000000010 */
[----:B------:R-:W-:-:S05]  /*2570*/  F2FP.F16.F32.PACK_AB R16, RZ, R16 ;  /* 0x00000010ff10723e */ /* 0x000fca00000000ff */
[----:B------:R0:W-:Y:S01]  /*2580*/  @P1 STG.E.U16 desc[UR12][R2.64+0x12], R16 ;  /* 0x0000121002001986 */ /* 0x0001e2000c10150c */
[----:B------:R-:W-:Y:S05]  /*2590*/  @!P0 BRA `(.L_x_37) ;  /* 0x0000000000048947 */ /* 0x000fea0003800000 */
[----:B------:R0:W5:Y:S02]  /*25a0*/  LDG.E.LTC128B.U16 R20, desc[UR12][R8.64+0x10] ;  /* 0x0000100c08147981 */ /* 0x000164000c1e1520 */
.L_x_37:
[----:B------:R-:W-:Y:S05]  /*25b0*/  BSYNC B0 ;  /* 0x0000000000007941 */ /* 0x000fea0003800000 */
.L_x_36:
[----:B-----5:R-:W-:Y:S01]  /*25c0*/  HADD2.F32 R15, -RZ, R20.H0_H0 ;  /* 0x20000014ff0f7230 */ /* 0x020fe20000004100 */
        /* <DEDUP_REMOVED lines=8> */
.L_x_39:
[----:B------:R-:W-:Y:S05]  /*2650*/  BSYNC B0 ;  /* 0x0000000000007941 */ /* 0x000fea0003800000 */
.L_x_38:
[----:B0----5:R-:W-:Y:S01]  /*2660*/  HADD2.F32 R15, -RZ, R20.H0_H0 ;  /* 0x20000014ff0f7230 */ /* 0x021fe20000004100 */
[----:B------:R-:W-:Y:S01]  /*2670*/  ISETP.GT.AND P2, PT, R10, 0x10, PT ;  /* 0x000000100a00780c */ /* 0x000fe20003f44270 */
[----:B------:R-:W-:Y:S03]  /*2680*/  BSSY B0, `(.L_x_40) ;  /* 0x0000009000007945 */ /* 0x000fe60003800000 */
[----:B------:R-:W-:Y:S01]  /*2690*/  FMUL R16, R15, R14 ;  /* 0x0000000e0f107220 */ /* 0x000fe20000400000 */
[----:B------:R-:W-:Y:S02]  /*26a0*/  ISETP.GT.AND P0, PT, R0, RZ, P2 ;  /* 0x000000ff0000720c */ /* 0x000fe40001704270 */
[----:B------:R-:W-:Y:S01]  /*26b0*/  P2R R15, PR, RZ, 0x4 ;  /* 0x00000004ff0f7803 */ /* 0x000fe20000000000 */
[----:B------:R-:W-:-:S05]  /*26c0*/  FFMA R16, R127, R11, R16 ;  /* 0x0000000b7f107223 */ /* 0x000fca0000000010 */
[----:B------:R-:W-:-:S05]  /*26d0*/  F2FP.F16.F32.PACK_AB R16, RZ, R16 ;  /* 0x00000010ff10723e */ /* 0x000fca00000000ff */
[----:B------:R0:W-:Y:S01]  /*26e0*/  @P1 STG.E.U16 desc[UR12][R6.64+0x12], R16 ;  /* 0x0000121006001986 */ /* 0x0001e2000c10150c */
[----:B------:R-:W-:Y:S05]  /*26f0*/  @!P0 BRA `(.L_x_41) ;  /* 0x0000000000048947 */ /* 0x000fea0003800000 */
[----:B------:R0:W5:Y:S02]  /*2700*/  LDG.E.LTC128B.U16 R20, desc[UR12][R4.64+0x20] ;  /* 0x0000200c04147981 */ /* 0x000164000c1e1520 */
.L_x_41:
[----:B------:R-:W-:Y:S05]  /*2710*/  BSYNC B0 ;  /* 0x0000000000007941 */ /* 0x000fea0003800000 */
.L_x_40:
[----:B-----5:R-:W-:Y:S01]  /*2720*/  HADD2.F32 R15, -RZ, R20.H0_H0 ;  /* 0x20000014ff0f7230 */ /* 0x020fe20000004100 */
[----:B------:R-:W-:Y:S01]  /*2730*/  ISETP.GT.AND P1, PT, R10, 0x11, PT ;  /* 0x000000110a00780c */ /* 0x000fe20003f24270 */
[----:B------:R-:W-:Y:S03]  /*2740*/  BSSY B0, `(.L_x_42) ;  /* 0x0000009000007945 */ /* 0x000fe60003800000 */
[----:B------:R-:W-:-:S04]  /*2750*/  FMUL R15, R15, R14 ;  /* 0x0000000e0f0f7220 */ /* 0x000fc80000400000 */
[----:B------:R-:W-:-:S05]  /*2760*/  FFMA R15, R128, R11, R15 ;  /* 0x0000000b800f7223 */ /* 0x000fca000000000f */
[----:B------:R-:W-:-:S05]  /*2770*/  F2FP.F16.F32.PACK_AB R15, RZ, R15 ;  /* 0x0000000fff0f723e */ /* 0x000fca00000000ff */
[----:B------:R1:W-:Y:S01]  /*2780*/  @P0 STG.E.U16 desc[UR12][R2.64+0x20], R15 ;  /* 0x0000200f02000986 */ /* 0x0003e2000c10150c */
[----:B------:R-:W-:Y:S02]  /*2790*/  ISETP.GT.AND P0, PT, R0, RZ, P1 ;  /* 0x000000ff0000720c */ /* 0x000fe40000f04270 */
[----:B-1----:R-:W-:-:S11]  /*27a0*/  P2R R15, PR, RZ, 0x2 ;  /* 0x00000002ff0f7803 */ /* 0x002fd60000000000 */
[----:B------:R-:W-:Y:S05]  /*27b0*/  @!P0 BRA `(.L_x_43) ;  /* 0x0000000000048947 */ /* 0x000fea0003800000 */
[----:B------:R1:W5:Y:S02]  /*27c0*/  LDG.E.LTC128B.U16 R20, desc[UR12][R4.64+0x22] ;  /* 0x0000220c04147981 */ /* 0x000364000c1e1520 */
.L_x_43:
[----:B------:R-:W-:Y:S05]  /*27d0*/  BSYNC B0 ;  /* 0x0000000000007941 */ /* 0x000fea0003800000 */
.L_x_42:
[----:B-----5:R-:W-:Y:S01]  /*27e0*/  HADD2.F32 R15, -RZ, R20.H0_H0 ;  /* 0x20000014ff0f7230 */ /* 0x020fe20000004100 */
[----:B------:R-:W-:Y:S04]  /*27f0*/  BSSY B0, `(.L_x_44) ;  /* 0x0000008000007945 */ /* 0x000fe80003800000 */
[----:B0-----:R-:W-:-:S04]  /*2800*/  FMUL R16, R15, R14 ;  /* 0x0000000e0f107220 */ /* 0x001fc80000400000 */
[----:B------:R-:W-:-:S05]  /*2810*/  FFMA R16, R129, R11, R16 ;  /* 0x0000000b81107223 */ /* 0x000fca0000000010 */
[----:B------:R-:W-:-:S05]  /*2820*/  F2FP.F16.F32.PACK_AB R16, RZ, R16 ;  /* 0x00000010ff10723e */ /* 0x000fca00000000ff */
[----:B------:R0:W-:Y:S01]  /*2830*/  @P0 STG.E.U16 desc[UR12][R2.64+0x22], R16 ;  /* 0x0000221002000986 */ /* 0x0001e2000c10150c */
[----:B------:R-:W-:-:S13]  /*2840*/  ISETP.GT.AND P0, PT, R0, 0x8, P2 ;  /* 0x000000080000780c */ /* 0x000fda0001704270 */
[----:B0-----:R-:W-:Y:S05]  /*2850*/  @!P0 BRA `(.L_x_45) ;  /* 0x0000000000048947 */ /* 0x001fea0003800000 */
[----:B------:R0:W5:Y:S02]  /*2860*/  LDG.E.LTC128B.U16 R20, desc[UR12][R8.64+0x20] ;  /* 0x0000200c08147981 */ /* 0x000164000c1e1520 */
.L_x_45:
[----:B------:R-:W-:Y:S05]  /*2870*/  BSYNC B0 ;  /* 0x0000000000007941 */ /* 0x000fea0003800000 */
.L_x_44:
[----:B-----5:R-:W-:Y:S01]  /*2880*/  HADD2.F32 R15, -RZ, R20.H0_H0 ;  /* 0x20000014ff0f7230 */ /* 0x020fe20000004100 */
[----:B------:R-:W-:Y:S04]  /*2890*/  BSSY B0, `(.L_x_46) ;  /* 0x0000008000007945 */ /* 0x000fe80003800000 */
[----:B------:R-:W-:-:S04]  /*28a0*/  FMUL R15, R15, R14 ;  /* 0x0000000e0f0f7220 */ /* 0x000fc80000400000 */
[----:B------:R-:W-:-:S05]  /*28b0*/  FFMA R15, R130, R11, R15 ;  /* 0x0000000b820f7223 */ /* 0x000fca000000000f */
[----:B------:R-:W-:-:S05]  /*28c0*/  F2FP.F16.F32.PACK_AB R15, RZ, R15 ;  /* 0x0000000fff0f723e */ /* 0x000fca00000000ff */
[----:B------:R0:W-:Y:S01]  /*28d0*/  @P0 STG.E.U16 desc[UR12][R6.64+0x20], R15 ;  /* 0x0000200f06000986 */ /* 0x0001e2000c10150c */
[----:B------:R-:W-:-:S13]  /*28e0*/  ISETP.GT.AND P0, PT, R0, 0x8, P1 ;  /* 0x000000080000780c */ /* 0x000fda0000f04270 */
[----:B0-----:R-:W-:Y:S05]  /*28f0*/  @!P0 BRA `(.L_x_47) ;  /* 0x0000000000048947 */ /* 0x001fea0003800000 */
[----:B------:R0:W5:Y:S02]  /*2900*/  LDG.E.LTC128B.U16 R20, desc[UR12][R8.64+0x22] ;  /* 0x0000220c08147981 */ /* 0x000164000c1e1520 */
.L_x_47:
[----:B------:R-:W-:Y:S05]  /*2910*/  BSYNC B0 ;  /* 0x0000000000007941 */ /* 0x000fea0003800000 */
.L_x_46:
[----:B-----5:R-:W-:Y:S01]  /*2920*/  HADD2.F32 R15, -RZ, R20.H0_H0 ;  /* 0x20000014ff0f7230 */ /* 0x020fe20000004100 */
[C---:B------:R-:W-:Y:S01]  /*2930*/  SHF.L.U64.HI R21, R12.reuse, 0x7, R13 ;  /* 0x000000070c157819 */ /* 0x040fe2000001020d */
[----:B------:R-:W-:Y:S01]  /*2940*/  IMAD.SHL.U32 R17, R12, 0x80, RZ ;  /* 0x000000800c117824 */ /* 0x000fe200078e00ff */
[----:B------:R-:W-:Y:S01]  /*2950*/  ISETP.GT.AND P2, PT, R10, 0x18, PT ;  /* 0x000000180a00780c */ /* 0x000fe20003f44270 */
[----:B------:R-:W-:Y:S01]  /*2960*/  BSSY B0, `(.L_x_48) ;  /* 0x000000e000007945 */ /* 0x000fe20003800000 */
[----:B------:R-:W-:Y:S02]  /*2970*/  FMUL R16, R15, R14 ;  /* 0x0000000e0f107220 */ /* 0x000fe40000400000 */
[----:B------:R-:W-:Y:S02]  /*2980*/  LOP3.LUT R15, R17, 0x2, RZ, 0xfc, !PT ;  /* 0x00000002110f7812 */ /* 0x000fe400078efcff */
[----:B------:R-:W-:-:S05]  /*2990*/  FFMA R16, R131, R11, R16 ;  /* 0x0000000b83107223 */ /* 0x000fca0000000010 */
[----:B------:R-:W-:-:S05]  /*29a0*/  F2FP.F16.F32.PACK_AB R16, RZ, R16 ;  /* 0x00000010ff10723e */ /* 0x000fca00000000ff */
[----:B------:R1:W-:Y:S01]  /*29b0*/  @P0 STG.E.U16 desc[UR12][R6.64+0x22], R16 ;  /* 0x0000221006000986 */ /* 0x0003e2000c10150c */
[----:B------:R-:W-:-:S05]  /*29c0*/  IADD3 R124, P0, R15, R2, RZ ;  /* 0x000000020f7c7210 */ /* 0x000fca0007f1e0ff */
[----:B------:R-:W-:Y:S01]  /*29d0*/  IMAD.X R125, R21, 0x1, R3, P0 ;  /* 0x00000001157d7824 */ /* 0x000fe200000e0603 */
[----:B------:R-:W-:-:S05]  /*29e0*/  IADD3 R12, P0, R17, R2, RZ ;  /* 0x00000002110c7210 */ /* 0x000fca0007f1e0ff */
[----:B------:R-:W-:Y:S01]  /*29f0*/  IMAD.X R13, R21, 0x1, R3, P0 ;  /* 0x00000001150d7824 */ /* 0x000fe200000e0603 */
[----:B------:R-:W-:Y:S02]  /*2a00*/  ISETP.GT.AND P0, PT, R0, RZ, P2 ;  /* 0x000000ff0000720c */ /* 0x000fe40001704270 */
[----:B-1----:R-:W-:-:S11]  /*2a10*/  P2R R16, PR, RZ, 0x4 ;  /* 0x00000004ff107803 */ /* 0x002fd60000000000 */
[----:B------:R-:W-:Y:S05]  /*2a20*/  @!P0 BRA `(.L_x_49) ;  /* 0x0000000000048947 */ /* 0x000fea0003800000 */
[----:B------:R1:W5:Y:S02]  /*2a30*/  LDG.E.LTC128B.U16 R20, desc[UR12][R4.64+0x30] ;  /* 0x0000300c04147981 */ /* 0x000364000c1e1520 */
.L_x_49:
[----:B------:R-:W-:Y:S05]  /*2a40*/  BSYNC B0 ;  /* 0x0000000000007941 */ /* 0x000fea0003800000 */
.L_x_48:
[----:B-----5:R-:W-:Y:S01]  /*2a50*/  HADD2.F32 R19, -RZ, R20.H0_H0 ;  /* 0x20000014ff137230 */ /* 0x020fe20000004100 */
[----:B------:R-:W-:Y:S01]  /*2a60*/  ISETP.GT.AND P1, PT, R10, 0x19, PT ;  /* 0x000000190a00780c */ /* 0x000fe20003f24270 */
[----:B------:R-:W-:Y:S03]  /*2a70*/  BSSY B0, `(.L_x_50) ;  /* 0x0000009000007945 */ /* 0x000fe60003800000 */
[----:B------:R-:W-:Y:S01]  /*2a80*/  FMUL R19, R19, R14 ;  /* 0x0000000e13137220 */ /* 0x000fe20000400000 */
[----:B------:R-:W-:-:S03]  /*2a90*/  P2R R16, PR, RZ, 0x2 ;  /* 0x00000002ff107803 */ /* 0x000fc60000000000 */
[----:B------:R-:W-:-:S05]  /*2aa0*/  FFMA R19, R132, R11, R19 ;  /* 0x0000000b84137223 */ /* 0x000fca0000000013 */
[----:B------:R-:W-:-:S05]  /*2ab0*/  F2FP.F16.F32.PACK_AB R19, RZ, R19 ;  /* 0x00000013ff13723e */ /* 0x000fca00000000ff */
[----:B------:R0:W-:Y:S01]  /*2ac0*/  @P0 STG.E.U16 desc[UR12][R2.64+0x30], R19 ;  /* 0x0000301302000986 */ /* 0x0001e2000c10150c */
[----:B------:R-:W-:-:S13]  /*2ad0*/  ISETP.GT.AND P0, PT, R0, RZ, P1 ;  /* 0x000000ff0000720c */ /* 0x000fda0000f04270 */
[----:B0-----:R-:W-:Y:S05]  /*2ae0*/  @!P0 BRA `(.L_x_51) ;  /* 0x0000000000048947 */ /* 0x001fea0003800000 */
[----:B------:R0:W5:Y:S02]  /*2af0*/  LDG.E.LTC128B.U16 R20, desc[UR12][R4.64+0x32] ;  /* 0x0000320c04147981 */ /* 0x000164000c1e1520 */
.L_x_51:
[----:B------:R-:W-:Y:S05]  /*2b00*/  BSYNC B0 ;  /* 0x0000000000007941 */ /* 0x000fea0003800000 */
.L_x_50:
        /* <DEDUP_REMOVED lines=9> */
.L_x_53:
[----:B------:R-:W-:Y:S05]  /*2ba0*/  BSYNC B0 ;  /* 0x0000000000007941 */ /* 0x000fea0003800000 */
.L_x_52:
        /* <DEDUP_REMOVED lines=9> */
.L_x_55:
[----:B------:R-:W-:Y:S05]  /*2c40*/  BSYNC B0 ;  /* 0x0000000000007941 */ /* 0x000fea0003800000 */
.L_x_54:
        /* <DEDUP_REMOVED lines=11> */
.L_x_57:
[----:B------:R-:W-:Y:S05]  /*2d00*/  BSYNC B0 ;  /* 0x0000000000007941 */ /* 0x000fea0003800000 */
.L_x_56:
        /* <DEDUP_REMOVED lines=11> */
.L_x_59:
[----:B------:R-:W-:Y:S05]  /*2dc0*/  BSYNC B0 ;  /* 0x0000000000007941 */ /* 0x000fea0003800000 */
.L_x_58:
        /* <DEDUP_REMOVED lines=9> */
.L_x_61:
[----:B------:R-:W-:Y:S05]  /*2e60*/  BSYNC B0 ;  /* 0x0000000000007941 */ /* 0x000fea0003800000 */
.L_x_60:
        /* <DEDUP_REMOVED lines=9> */
.L_x_63:
[----:B------:R-:W-:Y:S05]  /*2f00*/  BSYNC B0 ;  /* 0x0000000000007941 */ /* 0x000fea0003800000 */
.L_x_62:
        /* <DEDUP_REMOVED lines=11> */
.L_x_65:
[----:B------:R-:W-:Y:S05]  /*2fc0*/  BSYNC B0 ;  /* 0x0000000000007941 */ /* 0x000fea0003800000 */
.L_x_64:
[----:B-----5:R-:W-:Y:S01]  /*2fd0*/  HADD2.F32 R19, -RZ, R20.H0_H0 ;  /* 0x20000014ff137230 */ /* 0x020fe20000004100 */
[----:B------:R-:W-:Y:S01]  /*2fe0*/  ISETP.GT.AND P4, PT, R10, 0x29, PT ;  /* 0x000000290a00780c */ /* 0x000fe20003f84270 */
[----:B------:R-:W-:Y:S03]  /*2ff0*/  BSSY B0, `(.L_x_66) ;  /* 0x0000008000007945 */ /* 0x000fe60003800000 */
[----:B------:R-:W-:-:S04]  /*3000*/  FMUL R19, R19, R14 ;  /* 0x0000000e13137220 */ /* 0x000fc80000400000 */
[----:B------:R-:W-:-:S05]  /*3010*/  FFMA R19, R140, R11, R19 ;  /* 0x0000000b8c137223 */ /* 0x000fca0000000013 */
[----:B------:R-:W-:-:S05]  /*3020*/  F2FP.F16.F32.PACK_AB R19, RZ, R19 ;  /* 0x00000013ff13723e */ /* 0x000fca00000000ff */
[----:B------:R0:W-:Y:S01]  /*3030*/  @P0 STG.E.U16 desc[UR12][R2.64+0x50], R19 ;  /* 0x0000501302000986 */ /* 0x0001e2000c10150c */
[----:B------:R-:W-:-:S13]  /*3040*/  ISETP.GT.AND P0, PT, R0, RZ, P4 ;  /* 0x000000ff0000720c */ /* 0x000fda0002704270 */
[----:B0-----:R-:W-:Y:S05]  /*3050*/  @!P0 BRA `(.L_x_67) ;  /* 0x0000000000048947 */ /* 0x001fea0003800000 */
[----:B------:R0:W5:Y:S02]  /*3060*/  LDG.E.LTC128B.U16 R20, desc[UR12][R4.64+0x52] ;  /* 0x0000520c04147981 */ /* 0x000164000c1e1520 */
.L_x_67:
[----:B------:R-:W-:Y:S05]  /*3070*/  BSYNC B0 ;  /* 0x0000000000007941 */ /* 0x000fea0003800000 */
.L_x_66:
        /* <DEDUP_REMOVED lines=9> */
.L_x_69:
[----:B------:R-:W-:Y:S05]  /*3110*/  BSYNC B0 ;  /* 0x0000000000007941 */ /* 0x000fea0003800000 */
.L_x_68:
        /* <DEDUP_REMOVED lines=9> */
.L_x_71:
[----:B------:R-:W-:Y:S05]  /*31b0*/  BSYNC B0 ;  /* 0x0000000000007941 */ /* 0x000fea0003800000 */
.L_x_70:
        /* <DEDUP_REMOVED lines=10> */
.L_x_73:
[----:B------:R-:W-:Y:S05]  /*3260*/  BSYNC B0 ;  /* 0x0000000000007941 */ /* 0x000fea0003800000 */
.L_x_72:
        /* <DEDUP_REMOVED lines=10> */
.L_x_75:
[----:B------:R-:W-:Y:S05]  /*3310*/  BSYNC B0 ;  /* 0x0000000000007941 */ /* 0x000fea0003800000 */
.L_x_74:
        /* <DEDUP_REMOVED lines=9> */
.L_x_77:
[----:B------:R-:W-:Y:S05]  /*33b0*/  BSYNC B0 ;  /* 0x0000000000007941 */ /* 0x000fea0003800000 */
.L_x_76:
        /* <DEDUP_REMOVED lines=9> */
.L_x_79:
[----:B------:R-:W-:Y:S05]  /*3450*/  BSYNC B0 ;  /* 0x0000000000007941 */ /* 0x000fea0003800000 */
.L_x_78:
        /* <DEDUP_REMOVED lines=10> */
.L_x_81:
[----:B------:R-:W-:Y:S05]  /*3500*/  BSYNC B0 ;  /* 0x0000000000007941 */ /* 0x000fea0003800000 */
.L_x_80:
[----:B-----5:R-:W-:Y:S01]  /*3510*/  HADD2.F32 R19, -RZ, R20.H0_H0 ;  /* 0x20000014ff137230 */ /* 0x020fe20000004100 */
[----:B------:R-:W-:Y:S04]  /*3520*/  BSSY B0, `(.L_x_82) ;  /* 0x0000009000007945 */ /* 0x000fe80003800000 */
[----:B------:R-:W-:-:S04]  /*3530*/  FMUL R19, R19, R14 ;  /* 0x0000000e13137220 */ /* 0x000fc80000400000 */
[----:B------:R-:W-:-:S05]  /*3540*/  FFMA R19, R148, R11, R19 ;  /* 0x0000000b94137223 */ /* 0x000fca0000000013 */
[----:B------:R-:W-:-:S05]  /*3550*/  F2FP.F16.F32.PACK_AB R19, RZ, R19 ;  /* 0x00000013ff13723e */ /* 0x000fca00000000ff */
[----:B------:R0:W-:Y:S01]  /*3560*/  @P0 STG.E.U16 desc[UR12][R2.64+0x70], R19 ;  /* 0x0000701302000986 */ /* 0x0001e2000c10150c */
[----:B------:R-:W-:-:S04]  /*3570*/  ISETP.GT.AND P0, PT, R10, 0x39, PT ;  /* 0x000000390a00780c */ /* 0x000fc80003f04270 */
[----:B------:R-:W-:-:S13]  /*3580*/  ISETP.GT.AND P5, PT, R0, RZ, P0 ;  /* 0x000000ff0000720c */ /* 0x000fda00007a4270 */
[----:B0-----:R-:W-:Y:S05]  /*3590*/  @!P5 BRA `(.L_x_83) ;  /* 0x000000000004d947 */ /* 0x001fea0003800000 */
[----:B------:R0:W5:Y:S02]  /*35a0*/  LDG.E.LTC128B.U16 R20, desc[UR12][R4.64+0x72] ;  /* 0x0000720c04147981 */ /* 0x000164000c1e1520 */
.L_x_83:
[----:B------:R-:W-:Y:S05]  /*35b0*/  BSYNC B0 ;  /* 0x0000000000007941 */ /* 0x000fea0003800000 */
.L_x_82:
        /* <DEDUP_REMOVED lines=9> */
.L_x_85:
[----:B------:R-:W-:Y:S05]  /*3650*/  BSYNC B0 ;  /* 0x0000000000007941 */ /* 0x000fea0003800000 */
.L_x_84:
        /* <DEDUP_REMOVED lines=9> */
.L_x_87:
[----:B------:R-:W-:Y:S05]  /*36f0*/  BSYNC B0 ;  /* 0x0000000000007941 */ /* 0x000fea0003800000 */
.L_x_86:
[----:B-----5:R-:W-:Y:S01]  /*3700*/  HADD2.F32 R19, -RZ, R20.H0_H0 ;  /* 0x20000014ff137230 */ /* 0x020fe20000004100 */
[----:B------:R-:W-:Y:S01]  /*3710*/  LOP3.LUT R123, R17, 0x10, RZ, 0xfc, !PT ;  /* 0x00000010117b7812 */ /* 0x000fe200078efcff */
[----:B------:R-:W-:Y:S02]  /*3720*/  USHF.L.U32 UR22, UR4, 0x7, URZ ;  /* 0x0000000704167899 */ /* 0x000fe4000800063f */
[----:B------:R-:W-:Y:S01]  /*3730*/  USHF.L.U64.HI UR4, UR4, 0x7, UR5 ;  /* 0x0000000704047899 */ /* 0x000fe20008010205 */
[----:B------:R-:W-:-:S04]  /*3740*/  FMUL R16, R19, R14 ;  /* 0x0000000e13107220 */ /* 0x000fc80000400000 */
[----:B------:R-:W-:-:S05]  /*3750*/  FFMA R16, R151, R11, R16 ;  /* 0x0000000b97107223 */ /* 0x000fca0000000010 */
[----:B------:R-:W-:-:S05]  /*3760*/  F2FP.F16.F32.PACK_AB R16, RZ, R16 ;  /* 0x00000010ff10723e */ /* 0x000fca00000000ff */
[----:B------:R1:W-:Y:S01]  /*3770*/  @P5 STG.E.U16 desc[UR12][R6.64+0x72], R16 ;  /* 0x0000721006005986 */ /* 0x0003e2000c10150c */
[----:B------:R-:W-:-:S05]  /*3780*/  IADD3 R126, P5, R123, R2, RZ ;  /* 0x000000027b7e7210 */ /* 0x000fca0007fbe0ff */
[----:B------:R-:W-:Y:S01]  /*3790*/  IMAD.X R127, R21, 0x1, R3, P5 ;  /* 0x00000001157f7824 */ /* 0x000fe200028e0603 */
[----:B------:R-:W-:-:S04]  /*37a0*/  IADD3 R18, P5, R4, UR22, RZ ;  /* 0x0000001604127c10 */ /* 0x000fc8000ffbe0ff */
[----:B------:R-:W-:Y:S02]  /*37b0*/  IADD3.X R19, R5, UR4, RZ, P5, !PT ;  /* 0x0000000405137c10 */ /* 0x000fe4000affe4ff */
[----:B------:R-:W-:-:S04]  /*37c0*/  ISETP.GT.AND P5, PT, R10, RZ, PT ;  /* 0x000000ff0a00720c */ /* 0x000fc80003fa4270 */
[----:B------:R-:W-:-:S13]  /*37d0*/  ISETP.GT.AND P5, PT, R0, 0x40, P5 ;  /* 0x000000400000780c */ /* 0x000fda0002fa4270 */
[----:B------:R-:W2:Y:S01]  /*37e0*/  @P5 LDG.E.LTC128B.U16 R20, desc[UR12][R18.64] ;  /* 0x0000000c12145981 */ /* 0x000ea2000c1e1520 */
[----:B------:R-:W-:Y:S01]  /*37f0*/  LOP3.LUT R121, R17, 0x12, RZ, 0xfc, !PT ;  /* 0x0000001211797812 */ /* 0x000fe200078efcff */
[----:B------:R-:W-:Y:S01]  /*3800*/  ULOP3.LUT UR21, UR22, 0x2, URZ, 0xfc, !UPT ;  /* 0x0000000216157892 */ /* 0x000fe2000f8efc3f */
[----:B--2---:R-:W-:-:S05]  /*3810*/  HADD2.F32 R23, -RZ, R20.H0_H0 ;  /* 0x20000014ff177230 */ /* 0x004fca0000004100 */
[----:B------:R-:W-:-:S04]  /*3820*/  FMUL R23, R23, R14 ;  /* 0x0000000e17177220 */ /* 0x000fc80000400000 */
[----:B------:R-:W-:-:S05]  /*3830*/  FFMA R23, R88, R11, R23 ;  /* 0x0000000b58177223 */ /* 0x000fca0000000017 */
[----:B------:R-:W-:-:S04]  /*3840*/  F2FP.F16.F32.PACK_AB R23, RZ, R23 ;  /* 0x00000017ff17723e */ /* 0x000fc800000000ff */
[----:B------:R-:W-:-:S05]  /*3850*/  PRMT R22, R23, 0x7610, R22 ;  /* 0x0000761017167816 */ /* 0x000fca0000000016 */
[----:B------:R2:W-:Y:S01]  /*3860*/  @P5 STG.E.U16 desc[UR12][R12.64], R22 ;  /* 0x000000160c005986 */ /* 0x0005e2000c10150c */
[----:B------:R-:W-:-:S05]  /*3870*/  IADD3 R128, P5, R121, R2, RZ ;  /* 0x0000000279807210 */ /* 0x000fca0007fbe0ff */
[----:B------:R-:W-:Y:S01]  /*3880*/  IMAD.X R129, R21, 0x1, R3, P5 ;  /* 0x0000000115817824 */ /* 0x000fe200028e0603 */
[----:B------:R-:W-:-:S04]  /*3890*/  IADD3 R130, P5, R4, UR21, RZ ;  /* 0x0000001504827c10 */ /* 0x000fc8000ffbe0ff */
[----:B------:R-:W-:Y:S02]  /*38a0*/  IADD3.X R131, R5, UR4, RZ, P5, !PT ;  /* 0x0000000405837c10 */ /* 0x000fe4000affe4ff */
[----:B------:R-:W-:-:S13]  /*38b0*/  ISETP.GT.AND P5, PT, R0, 0x40, P6 ;  /* 0x000000400000780c */ /* 0x000fda00037a4270 */
[----:B------:R-:W3:Y:S01]  /*38c0*/  @P5 LDG.E.LTC128B.U16 R20, desc[UR12][R130.64] ;  /* 0x0000000c82145981 */ /* 0x000ee2000c1e1520 */
[----:B------:R-:W-:Y:S01]  /*38d0*/  BSSY B0, `(.L_x_88) ;  /* 0x000000e000007945 */ /* 0x000fe20003800000 */
[----:B---3--:R-:W-:-:S05]  /*38e0*/  HADD2.F32 R23, -RZ, R20.H0_H0 ;  /* 0x20000014ff177230 */ /* 0x008fca0000004100 */
[----:B-1----:R-:W-:-:S04]  /*38f0*/  FMUL R16, R23, R14 ;  /* 0x0000000e17107220 */ /* 0x002fc80000400000 */
[----:B------:R-:W-:-:S05]  /*3900*/  FFMA R16, R89, R11, R16 ;  /* 0x0000000b59107223 */ /* 0x000fca0000000010 */
[----:B------:R-:W-:-:S05]  /*3910*/  F2FP.F16.F32.PACK_AB R16, RZ, R16 ;  /* 0x00000010ff10723e */ /* 0x000fca00000000ff */
[----:B------:R1:W-:Y:S01]  /*3920*/  @P5 STG.E.U16 desc[UR12][R124.64], R16 ;  /* 0x000000107c005986 */ /* 0x0003e2000c10150c */
[----:B------:R-:W-:-:S05]  /*3930*/  IADD3 R88, P5, R17, R6, RZ ;  /* 0x0000000611587210 */ /* 0x000fca0007fbe0ff */
[----:B------:R-:W-:Y:S01]  /*3940*/  IMAD.X R89, R21, 0x1, R7, P5 ;  /* 0x0000000115597824 */ /* 0x000fe200028e0607 */
[----:B--2---:R-:W-:-:S04]  /*3950*/  IADD3 R22, P5, R8, UR22, RZ ;  /* 0x0000001608167c10 */ /* 0x004fc8000ffbe0ff */
[----:B------:R-:W-:Y:S02]  /*3960*/  IADD3.X R23, R9, UR4, RZ, P5, !PT ;  /* 0x0000000409177c10 */ /* 0x000fe4000affe4ff */
[----:B------:R-:W-:-:S04]  /*3970*/  ISETP.GT.AND P5, PT, R10, RZ, PT ;  /* 0x000000ff0a00720c */ /* 0x000fc80003fa4270 */
[----:B------:R-:W-:-:S13]  /*3980*/  ISETP.GT.AND P5, PT, R0, 0x48, P5 ;  /* 0x000000480000780c */ /* 0x000fda0002fa4270 */
[----:B-1----:R-:W-:Y:S05]  /*3990*/  @!P5 BRA `(.L_x_89) ;  /* 0x000000000004d947 */ /* 0x002fea0003800000 */
[----:B------:R1:W5:Y:S02]  /*39a0*/  LDG.E.LTC128B.U16 R20, desc[UR12][R22.64] ;  /* 0x0000000c16147981 */ /* 0x000364000c1e1520 */
.L_x_89:
[----:B------:R-:W-:Y:S05]  /*39b0*/  BSYNC B0 ;  /* 0x0000000000007941 */ /* 0x000fea0003800000 */
.L_x_88:
[----:B-----5:R-:W-:Y:S01]  /*39c0*/  HADD2.F32 R125, -RZ, R20.H0_H0 ;  /* 0x20000014ff7d7230 */ /* 0x020fe20000004100 */
[----:B------:R-:W-:Y:S04]  /*39d0*/  BSSY B0, `(.L_x_90) ;  /* 0x000000c000007945 */ /* 0x000fe80003800000 */
[----:B------:R-:W-:-:S04]  /*39e0*/  FMUL R125, R125, R14 ;  /* 0x0000000e7d7d7220 */ /* 0x000fc80000400000 */
[----:B------:R-:W-:-:S05]  /*39f0*/  FFMA R125, R90, R11, R125 ;  /* 0x0000000b5a7d7223 */ /* 0x000fca000000007d */
[----:B------:R-:W-:-:S05]  /*3a00*/  F2FP.F16.F32.PACK_AB R125, RZ, R125 ;  /* 0x0000007dff7d723e */ /* 0x000fca00000000ff */
[----:B------:R2:W-:Y:S01]  /*3a10*/  @P5 STG.E.U16 desc[UR12][R88.64], R125 ;  /* 0x0000007d58005986 */ /* 0x0005e2000c10150c */
[----:B------:R-:W-:-:S05]  /*3a20*/  IADD3 R132, P5, R15, R6, RZ ;  /* 0x000000060f847210 */ /* 0x000fca0007fbe0ff */
[----:B------:R-:W-:Y:S01]  /*3a30*/  IMAD.X R133, R21, 0x1, R7, P5 ;  /* 0x0000000115857824 */ /* 0x000fe200028e0607 */
[----:B------:R-:W-:-:S13]  /*3a40*/  ISETP.GT.AND P5, PT, R0, 0x48, P6 ;  /* 0x000000480000780c */ /* 0x000fda00037a4270 */
[----:B--2---:R-:W-:Y:S05]  /*3a50*/  @!P5 BRA `(.L_x_91) ;  /* 0x00000000000cd947 */ /* 0x004fea0003800000 */
[----:B------:R-:W-:-:S04]  /*3a60*/  IADD3 R124, P6, R8, UR21, RZ ;  /* 0x00000015087c7c10 */ /* 0x000fc8000ffde0ff */
[----:B------:R-:W-:-:S05]  /*3a70*/  IADD3.X R125, R9, UR4, RZ, P6, !PT ;  /* 0x00000004097d7c10 */ /* 0x000fca000b7fe4ff */
[----:B------:R2:W5:Y:S04]  /*3a80*/  LDG.E.LTC128B.U16 R20, desc[UR12][R124.64] ;  /* 0x0000000c7c147981 */ /* 0x000568000c1e1520 */
.L_x_91:
[----:B------:R-:W-:Y:S05]  /*3a90*/  BSYNC B0 ;  /* 0x0000000000007941 */ /* 0x000fea0003800000 */
.L_x_90:
[----:B--2--5:R-:W-:Y:S01]  /*3aa0*/  HADD2.F32 R125, -RZ, R20.H0_H0 ;  /* 0x20000014ff7d7230 */ /* 0x024fe20000004100 */
[----:B------:R-:W-:Y:S01]  /*3ab0*/  ULOP3.LUT UR20, UR22, 0x10, URZ, 0xfc, !UPT ;  /* 0x0000001016147892 */ /* 0x000fe2000f8efc3f */
[----:B------:R-:W-:-:S03]  /*3ac0*/  ISETP.GT.AND P6, PT, R10, 0x8, PT ;  /* 0x000000080a00780c */ /* 0x000fc60003fc4270 */
[----:B------:R-:W-:-:S04]  /*3ad0*/  FMUL R16, R125, R14 ;  /* 0x0000000e7d107220 */ /* 0x000fc80000400000 */
[----:B------:R-:W-:Y:S01]  /*3ae0*/  FFMA R16, R91, R11, R16 ;  /* 0x0000000b5b107223 */ /* 0x000fe20000000010 */
[----:B------:R-:W-:-:S04]  /*3af0*/  LOP3.LUT R91, R17, 0x20, RZ, 0xfc, !PT ;  /* 0x00000020115b7812 */ /* 0x000fc800078efcff */
[----:B------:R-:W-:-:S05]  /*3b00*/  F2FP.F16.F32.PACK_AB R16, RZ, R16 ;  /* 0x00000010ff10723e */ /* 0x000fca00000000ff */
[----:B------:R2:W-:Y:S01]  /*3b10*/  @P5 STG.E.U16 desc[UR12][R132.64], R16 ;  /* 0x0000001084005986 */ /* 0x0005e2000c10150c */
[----:B------:R-:W-:-:S05]  /*3b20*/  IADD3 R130, P5, R91, R2, RZ ;  /* 0x000000025b827210 */ /* 0x000fca0007fbe0ff */
[----:B------:R-:W-:Y:S01]  /*3b30*/  IMAD.X R131, R21, 0x1, R3, P5 ;  /* 0x0000000115837824 */ /* 0x000fe200028e0603 */
[----:B------:R-:W-:-:S04]  /*3b40*/  IADD3 R134, P5, R4, UR20, RZ ;  /* 0x0000001404867c10 */ /* 0x000fc8000ffbe0ff */
[----:B------:R-:W-:Y:S02]  /*3b50*/  IADD3.X R135, R5, UR4, RZ, P5, !PT ;  /* 0x0000000405877c10 */ /* 0x000fe4000affe4ff */
[----:B------:R-:W-:-:S13]  /*3b60*/  ISETP.GT.AND P5, PT, R0, 0x40, P6 ;  /* 0x000000400000780c */ /* 0x000fda00037a4270 */
[----:B------:R-:W3:Y:S01]  /*3b70*/  @P5 LDG.E.LTC128B.U16 R20, desc[UR12][R134.64] ;  /* 0x0000000c86145981 */ /* 0x000ee2000c1e1520 */
[----:B------:R-:W-:Y:S01]  /*3b80*/  ULOP3.LUT UR19, UR22, 0x12, URZ, 0xfc, !UPT ;  /* 0x0000001216137892 */ /* 0x000fe2000f8efc3f */
[----:B---3--:R-:W-:-:S05]  /*3b90*/  HADD2.F32 R125, -RZ, R20.H0_H0 ;  /* 0x20000014ff7d7230 */ /* 0x008fca0000004100 */
[----:B------:R-:W-:-:S04]  /*3ba0*/  FMUL R125, R125, R14 ;  /* 0x0000000e7d7d7220 */ /* 0x000fc80000400000 */
[----:B------:R-:W-:-:S05]  /*3bb0*/  FFMA R125, R92, R11, R125 ;  /* 0x0000000b5c7d7223 */ /* 0x000fca000000007d */
[----:B------:R-:W-:-:S04]  /*3bc0*/  F2FP.F16.F32.PACK_AB R125, RZ, R125 ;  /* 0x0000007dff7d723e */ /* 0x000fc800000000ff */
[----:B------:R-:W-:Y:S02]  /*3bd0*/  PRMT R90, R125, 0x7610, R90 ;  /* 0x000076107d5a7816 */ /* 0x000fe4000000005a */
[----:B------:R-:W-:-:S03]  /*3be0*/  LOP3.LUT R125, R17, 0x22, RZ, 0xfc, !PT ;  /* 0x00000022117d7812 */ /* 0x000fc600078efcff */
[----:B------:R3:W-:Y:S01]  /*3bf0*/  @P5 STG.E.U16 desc[UR12][R126.64], R90 ;  /* 0x0000005a7e005986 */ /* 0x0007e2000c10150c */
[----:B--2---:R-:W-:-:S05]  /*3c00*/  IADD3 R132, P5, R125, R2, RZ ;  /* 0x000000027d847210 */ /* 0x004fca0007fbe0ff */
[----:B------:R-:W-:Y:S01]  /*3c10*/  IMAD.X R133, R21, 0x1, R3, P5 ;  /* 0x0000000115857824 */ /* 0x000fe200028e0603 */
[----:B------:R-:W-:-:S04]  /*3c20*/  IADD3 R134, P5, R4, UR19, RZ ;  /* 0x0000001304867c10 */ /* 0x000fc8000ffbe0ff */
[----:B------:R-:W-:Y:S02]  /*3c30*/  IADD3.X R135, R5, UR4, RZ, P5, !PT ;  /* 0x0000000405877c10 */ /* 0x000fe4000affe4ff */
[----:B------:R-:W-:-:S04]  /*3c40*/  ISETP.GT.AND P5, PT, R10, 0x9, PT ;  /* 0x000000090a00780c */ /* 0x000fc80003fa4270 */
[----:B------:R-:W-:-:S13]  /*3c50*/  ISETP.GT.AND P5, PT, R0, 0x40, P5 ;  /* 0x000000400000780c */ /* 0x000fda0002fa4270 */
[----:B------:R-:W2:Y:S01]  /*3c60*/  @P5 LDG.E.LTC128B.U16 R20, desc[UR12][R134.64] ;  /* 0x0000000c86145981 */ /* 0x000ea2000c1e1520 */
[----:B------:R-:W-:Y:S01]  /*3c70*/  BSSY B0, `(.L_x_92) ;  /* 0x000000d000007945 */ /* 0x000fe20003800000 */
[----:B--2---:R-:W-:-:S05]  /*3c80*/  HADD2.F32 R137, -RZ, R20.H0_H0 ;  /* 0x20000014ff897230 */ /* 0x004fca0000004100 */
[----:B------:R-:W-:-:S04]  /*3c90*/  FMUL R16, R137, R14 ;  /* 0x0000000e89107220 */ /* 0x000fc80000400000 */
[----:B------:R-:W-:-:S05]  /*3ca0*/  FFMA R16, R93, R11, R16 ;  /* 0x0000000b5d107223 */ /* 0x000fca0000000010 */
[----:B------:R-:W-:-:S05]  /*3cb0*/  F2FP.F16.F32.PACK_AB R16, RZ, R16 ;  /* 0x00000010ff10723e */ /* 0x000fca00000000ff */
[----:B------:R2:W-:Y:S01]  /*3cc0*/  @P5 STG.E.U16 desc[UR12][R128.64], R16 ;  /* 0x0000001080005986 */ /* 0x0005e2000c10150c */
[----:B---3--:R-:W-:-:S05]  /*3cd0*/  IADD3 R126, P5, R123, R6, RZ ;  /* 0x000000067b7e7210 */ /* 0x008fca0007fbe0ff */
[----:B------:R-:W-:Y:S01]  /*3ce0*/  IMAD.X R127, R21, 0x1, R7, P5 ;  /* 0x00000001157f7824 */ /* 0x000fe200028e0607 */
[----:B------:R-:W-:-:S13]  /*3cf0*/  ISETP.GT.AND P5, PT, R0, 0x48, P6 ;  /* 0x000000480000780c */ /* 0x000fda00037a4270 */
[----:B--2---:R-:W-:Y:S05]  /*3d00*/  @!P5 BRA `(.L_x_93) ;  /* 0x00000000000cd947 */ /* 0x004fea0003800000 */
[----:B------:R-:W-:-:S04]  /*3d10*/  IADD3 R92, P6, R8, UR20, RZ ;  /* 0x00000014085c7c10 */ /* 0x000fc8000ffde0ff */
[----:B------:R-:W-:-:S05]  /*3d20*/  IADD3.X R93, R9, UR4, RZ, P6, !PT ;  /* 0x00000004095d7c10 */ /* 0x000fca000b7fe4ff */
[----:B------:R2:W5:Y:S04]  /*3d30*/  LDG.E.LTC128B.U16 R20, desc[UR12][R92.64] ;  /* 0x0000000c5c147981 */ /* 0x000568000c1e1520 */
.L_x_93:
[----:B------:R-:W-:Y:S05]  /*3d40*/  BSYNC B0 ;  /* 0x0000000000007941 */ /* 0x000fea0003800000 */
.L_x_92:
[----:B--2--5:R-:W-:Y:S01]  /*3d50*/  HADD2.F32 R93, -RZ, R20.H0_H0 ;  /* 0x20000014ff5d7230 */ /* 0x024fe20000004100 */
[----:B------:R-:W-:Y:S01]  /*3d60*/  ISETP.GT.AND P6, PT, R10, 0x9, PT ;  /* 0x000000090a00780c */ /* 0x000fe20003fc4270 */
[----:B------:R-:W-:Y:S03]  /*3d70*/  BSSY B0, `(.L_x_94) ;  /* 0x000000c000007945 */ /* 0x000fe60003800000 */
        /* <DEDUP_REMOVED lines=11> */
.L_x_95:
[----:B------:R-:W-:Y:S05]  /*3e30*/  BSYNC B0 ;  /* 0x0000000000007941 */ /* 0x000fea0003800000 */
.L_x_94:
[----:B--2--5:R-:W-:Y:S01]  /*3e40*/  HADD2.F32 R93, -RZ, R20.H0_H0 ;  /* 0x20000014ff5d7230 */ /* 0x024fe20000004100 */
[----:B------:R-:W-:Y:S01]  /*3e50*/  ULOP3.LUT UR18, UR22, 0x20, URZ, 0xfc, !UPT ;  /* 0x0000002016127892 */ /* 0x000fe2000f8efc3f */
[----:B------:R-:W-:-:S03]  /*3e60*/  ISETP.GT.AND P6, PT, R10, 0x10, PT ;  /* 0x000000100a00780c */ /* 0x000fc60003fc4270 */
[----:B------:R-:W-:Y:S01]  /*3e70*/  FMUL R16, R93, R14 ;  /* 0x0000000e5d107220 */ /* 0x000fe20000400000 */
[----:B------:R-:W-:-:S03]  /*3e80*/  LOP3.LUT R93, R17, 0x30, RZ, 0xfc, !PT ;  /* 0x00000030115d7812 */ /* 0x000fc600078efcff */
[----:B------:R-:W-:-:S05]  /*3e90*/  FFMA R16, R95, R11, R16 ;  /* 0x0000000b5f107223 */ /* 0x000fca0000000010 */
        /* <DEDUP_REMOVED lines=36> */
.L_x_97:
[----:B------:R-:W-:Y:S05]  /*40e0*/  BSYNC B0 ;  /* 0x0000000000007941 */ /* 0x000fea0003800000 */
.L_x_96:
        /* <DEDUP_REMOVED lines=14> */
.L_x_99:
[----:B------:R-:W-:Y:S05]  /*41d0*/  BSYNC B0 ;  /* 0x0000000000007941 */ /* 0x000fea0003800000 */
.L_x_98:
        /* <DEDUP_REMOVED lines=42> */
.L_x_101:
[----:B------:R-:W-:Y:S05]  /*4480*/  BSYNC B0 ;  /* 0x0000000000007941 */ /* 0x000fea0003800000 */
.L_x_100:
        /* <DEDUP_REMOVED lines=14> */
.L_x_103:
[----:B------:R-:W-:Y:S05]  /*4570*/  BSYNC B0 ;  /* 0x0000000000007941 */ /* 0x000fea0003800000 */
.L_x_102:
        /* <DEDUP_REMOVED lines=42> */
.L_x_105:
[----:B------:R-:W-:Y:S05]  /*4820*/  BSYNC B0 ;  /* 0x0000000000007941 */ /* 0x000fea0003800000 */
.L_x_104:
        /* <DEDUP_REMOVED lines=14> */
.L_x_107:
[----:B------:R-:W-:Y:S05]  /*4910*/  BSYNC B0 ;  /* 0x0000000000007941 */ /* 0x000fea0003800000 */
.L_x_106:
        /* <DEDUP_REMOVED lines=41> */
.L_x_109:
[----:B------:R-:W-:Y:S05]  /*4bb0*/  BSYNC B0 ;  /* 0x0000000000007941 */ /* 0x000fea0003800000 */
.L_x_108:
[----:B--2--5:R-:W-:Y:S01]  /*4bc0*/  HADD2.F32 R109, -RZ, R20.H0_H0 ;  /* 0x20000014ff6d7230 */ /* 0x024fe20000004100 */
        /* <DEDUP_REMOVED lines=12> */
.L_x_111:
[----:B------:R-:W-:Y:S05]  /*4c90*/  BSYNC B0 ;  /* 0x0000000000007941 */ /* 0x000fea0003800000 */
.L_x_110:
[----:B--2--5:R-:W-:Y:S01]  /*4ca0*/  HADD2.F32 R109, -RZ, R20.H0_H0 ;  /* 0x20000014ff6d7230 */ /* 0x024fe20000004100 */
[----:B------:R-:W-:-:S04]  /*4cb0*/  ULOP3.LUT UR8, UR22, 0x60, URZ, 0xfc, !UPT ;  /* 0x0000006016087892 */ /* 0x000fc8000f8efc3f */
        /* <DEDUP_REMOVED lines=31> */
[----:B------:R-:W-:-:S05]  /*4eb0*/  IADD3 R112, P5, R105, R6, RZ ;  /* 0x0000000669707210 */ /* 0x000fca0007fbe0ff */
[----:B------:R-:W-:Y:S01]  /*4ec0*/  IMAD.X R113, R21, 0x1, R7, P5 ;  /* 0x0000000115717824 */ /* 0x000fe200028e0607 */
[----:B------:R-:W-:-:S13]  /*4ed0*/  ISETP.GT.AND P5, PT, R0, 0x48, P3 ;  /* 0x000000480000780c */ /* 0x000fda0001fa4270 */
[----:B---3--:R-:W-:Y:S05]  /*4ee0*/  @!P5 BRA `(.L_x_113) ;  /* 0x00000000000cd947 */ /* 0x008fea0003800000 */
[----:B------:R-:W-:-:S04]  /*4ef0*/  IADD3 R2, P6, R8, UR8, RZ ;  /* 0x0000000808027c10 */ /* 0x000fc8000ffde0ff */
[----:B------:R-:W-:-:S05]  /*4f00*/  IADD3.X R3, R9, UR4, RZ, P6, !PT ;  /* 0x0000000409037c10 */ /* 0x000fca000b7fe4ff */
[----:B------:R2:W5:Y:S04]  /*4f10*/  LDG.E.LTC128B.U16 R20, desc[UR12][R2.64] ;  /* 0x0000000c02147981 */ /* 0x000568000c1e1520 */
.L_x_113:
[----:B------:R-:W-:Y:S05]  /*4f20*/  BSYNC B0 ;  /* 0x0000000000007941 */ /* 0x000fea0003800000 */
.L_x_112:
        /* <DEDUP_REMOVED lines=13> */
.L_x_115:
[----:B------:R-:W-:Y:S05]  /*5000*/  BSYNC B0 ;  /* 0x0000000000007941 */ /* 0x000fea0003800000 */
.L_x_114:
[----:B--2--5:R-:W-:Y:S01]  /*5010*/  HADD2.F32 R3, -RZ, R20.H0_H0 ;  /* 0x20000014ff037230 */ /* 0x024fe20000004100 */
[----:B------:R-:W-:-:S04]  /*5020*/  ULOP3.LUT UR6, UR22, 0x70, URZ, 0xfc, !UPT ;  /* 0x0000007016067892 */ /* 0x000fc8000f8efc3f */
        /* <DEDUP_REMOVED lines=8> */
[----:B--2---:R-:W-:Y:S02]  /*50b0*/  IADD3.X R3, R5, UR4, RZ, P5, !PT ;  /* 0x0000000405037c10 */ /* 0x004fe4000affe4ff */
[----:B------:R-:W-:-:S13]  /*50c0*/  ISETP.GT.AND P5, PT, R0, 0x40, P1 ;  /* 0x000000400000780c */ /* 0x000fda0000fa4270 */
[----:B------:R-:W2:Y:S01]  /*50d0*/  @P5 LDG.E.LTC128B.U16 R20, desc[UR12][R2.64] ;  /* 0x0000000c02145981 */ /* 0x000ea2000c1e1520 */
[----:B------:R-:W-:Y:S01]  /*50e0*/  ULOP3.LUT UR5, UR22, 0x72, URZ, 0xfc, !UPT ;  /* 0x0000007216057892 */ /* 0x000fe2000f8efc3f */
[----:B--2---:R-:W-:-:S05]  /*50f0*/  HADD2.F32 R115, -RZ, R20.H0_H0 ;  /* 0x20000014ff737230 */ /* 0x004fca0000004100 */
[----:B------:R-:W-:-:S04]  /*5100*/  FMUL R115, R115, R14 ;  /* 0x0000000e73737220 */ /* 0x000fc80000400000 */
[----:B------:R-:W-:-:S05]  /*5110*/  FFMA R115, R116, R11, R115 ;  /* 0x0000000b74737223 */ /* 0x000fca0000000073 */
[----:B------:R-:W-:-:S05]  /*5120*/  F2FP.F16.F32.PACK_AB R115, RZ, R115 ;  /* 0x00000073ff73723e */ /* 0x000fca00000000ff */
[----:B------:R-:W-:Y:S01]  /*5130*/  @P5 STG.E.U16 desc[UR12][R126.64], R115 ;  /* 0x000000737e005986 */ /* 0x000fe2000c10150c */
[----:B------:R-:W-:-:S05]  /*5140*/  IADD3 R6, P5, R111, R6, RZ ;  /* 0x000000066f067210 */ /* 0x000fca0007fbe0ff */
[----:B------:R-:W-:Y:S01]  /*5150*/  IMAD.X R7, R21, 0x1, R7, P5 ;  /* 0x0000000115077824 */ /* 0x000fe200028e0607 */
[----:B----4-:R-:W-:-:S04]  /*5160*/  IADD3 R4, P5, R4, UR5, RZ ;  /* 0x0000000504047c10 */ /* 0x010fc8000ffbe0ff */
[----:B------:R-:W-:Y:S02]  /*5170*/  IADD3.X R5, R5, UR4, RZ, P5, !PT ;  /* 0x0000000405057c10 */ /* 0x000fe4000affe4ff */
[----:B------:R-:W-:-:S13]  /*5180*/  ISETP.GT.AND P5, PT, R0, 0x40, P0 ;  /* 0x000000400000780c */ /* 0x000fda00007a4270 */
[----:B------:R-:W2:Y:S01]  /*5190*/  @P5 LDG.E.LTC128B.U16 R20, desc[UR12][R4.64] ;  /* 0x0000000c04145981 */ /* 0x000ea2000c1e1520 */
[----:B------:R-:W-:Y:S01]  /*51a0*/  BSSY B0, `(.L_x_116) ;  /* 0x000000e000007945 */ /* 0x000fe20003800000 */
[----:B--2---:R-:W-:-:S05]  /*51b0*/  HADD2.F32 R3, -RZ, R20.H0_H0 ;  /* 0x20000014ff037230 */ /* 0x004fca0000004100 */
[----:B------:R-:W-:-:S04]  /*51c0*/  FMUL R2, R3, R14 ;  /* 0x0000000e03027220 */ /* 0x000fc80000400000 */
[----:B------:R-:W-:-:S05]  /*51d0*/  FFMA R2, R117, R11, R2 ;  /* 0x0000000b75027223 */ /* 0x000fca0000000002 */
[----:B------:R-:W-:-:S04]  /*51e0*/  F2FP.F16.F32.PACK_AB R2, RZ, R2 ;  /* 0x00000002ff02723e */ /* 0x000fc800000000ff */
[----:B------:R-:W-:-:S05]  /*51f0*/  PRMT R3, R2, 0x7610, R3 ;  /* 0x0000761002037816 */ /* 0x000fca0000000003 */
[----:B------:R2:W-:Y:S01]  /*5200*/  @P5 STG.E.U16 desc[UR12][R128.64], R3 ;  /* 0x0000000380005986 */ /* 0x0005e2000c10150c */
[----:B------:R-:W-:-:S05]  /*5210*/  IADD3 R2, P5, R12, R17, RZ ;  /* 0x000000110c027210 */ /* 0x000fca0007fbe0ff */
[----:B--2---:R-:W-:Y:S01]  /*5220*/  IMAD.X R3, R13, 0x1, R21, P5 ;  /* 0x000000010d037824 */ /* 0x004fe200028e0615 */
[----:B------:R-:W-:-:S13]  /*5230*/  ISETP.GT.AND P5, PT, R0, 0x48, P1 ;  /* 0x000000480000780c */ /* 0x000fda0000fa4270 */
[----:B------:R-:W-:Y:S05]  /*5240*/  @!P5 BRA `(.L_x_117) ;  /* 0x00000000000cd947 */ /* 0x000fea0003800000 */
[----:B------:R-:W-:-:S04]  /*5250*/  IADD3 R4, P6, R8, UR6, RZ ;  /* 0x0000000608047c10 */ /* 0x000fc8000ffde0ff */
[----:B------:R-:W-:-:S05]  /*5260*/  IADD3.X R5, R9, UR4, RZ, P6, !PT ;  /* 0x0000000409057c10 */ /* 0x000fca000b7fe4ff */
[----:B------:R2:W5:Y:S04]  /*5270*/  LDG.E.LTC128B.U16 R20, desc[UR12][R4.64] ;  /* 0x0000000c04147981 */ /* 0x000568000c1e1520 */
.L_x_117:
[----:B------:R-:W-:Y:S05]  /*5280*/  BSYNC B0 ;  /* 0x0000000000007941 */ /* 0x000fea0003800000 */
.L_x_116:
        /* <DEDUP_REMOVED lines=8> */
[----:B------:R-:W-:-:S04]  /*5310*/  IADD3 R4, P5, R8, UR5, RZ ;  /* 0x0000000508047c10 */ /* 0x000fc8000ffbe0ff */
[----:B--2---:R-:W-:Y:S02]  /*5320*/  IADD3.X R5, R9, UR4, RZ, P5, !PT ;  /* 0x0000000409057c10 */ /* 0x004fe4000affe4ff */
[----:B------:R-:W-:-:S13]  /*5330*/  ISETP.GT.AND P5, PT, R0, 0x48, P0 ;  /* 0x000000480000780c */ /* 0x000fda00007a4270 */
[----:B------:R-:W-:Y:S05]  /*5340*/  @!P5 BRA `(.L_x_119) ;  /* 0x000000000004d947 */ /* 0x000fea0003800000 */
[----:B------:R2:W5:Y:S02]  /*5350*/  LDG.E.LTC128B.U16 R20, desc[UR12][R4.64] ;  /* 0x0000000c04147981 */ /* 0x000564000c1e1520 */
.L_x_119:
[----:B------:R-:W-:Y:S05]  /*5360*/  BSYNC B0 ;  /* 0x0000000000007941 */ /* 0x000fea0003800000 */
.L_x_118:
[----:B--2--5:R-:W-:Y:S01]  /*5370*/  HADD2.F32 R5, -RZ, R20.H0_H0 ;  /* 0x20000014ff057230 */ /* 0x024fe20000004100 */
[----:B------:R-:W-:Y:S01]  /*5380*/  ISETP.GT.AND P6, PT, R10, RZ, PT ;  /* 0x000000ff0a00720c */ /* 0x000fe20003fc4270 */
[----:B------:R-:W-:Y:S03]  /*5390*/  BSSY B0, `(.L_x_120) ;  /* 0x000000d000007945 */ /* 0x000fe60003800000 */
        /* <DEDUP_REMOVED lines=12> */
.L_x_121:
[----:B------:R-:W-:Y:S05]  /*5460*/  BSYNC B0 ;  /* 0x0000000000007941 */ /* 0x000fea0003800000 */
.L_x_120:
[----:B-----5:R-:W-:Y:S01]  /*5470*/  HADD2.F32 R7, -RZ, R20.H0_H0 ;  /* 0x20000014ff077230 */ /* 0x020fe20000004100 */
        /* <DEDUP_REMOVED lines=13> */
.L_x_123:
[----:B------:R-:W-:Y:S05]  /*5550*/  BSYNC B0 ;  /* 0x0000000000007941 */ /* 0x000fea0003800000 */
.L_x_122:
[----:B---3-5:R-:W-:Y:S01]  /*5560*/  HADD2.F32 R7, -RZ, R20.H0_H0 ;  /* 0x20000014ff077230 */ /* 0x028fe20000004100 */
        /* <DEDUP_REMOVED lines=8> */
[----:B---3--:R-:W-:Y:S01]  /*55f0*/  IMAD.X R7, R89, 0x1, R21, P5 ;  /* 0x0000000159077824 */ /* 0x008fe200028e0615 */
[----:B0-----:R-:W-:-:S04]  /*5600*/  IADD3 R8, P5, R22, UR22, RZ ;  /* 0x0000001616087c10 */ /* 0x001fc8000ffbe0ff */
[----:B------:R-:W-:Y:S02]  /*5610*/  IADD3.X R9, R23, UR4, RZ, P5, !PT ;  /* 0x0000000417097c10 */ /* 0x000fe4000affe4ff */
[----:B------:R-:W-:-:S13]  /*5620*/  ISETP.GT.AND P5, PT, R0, 0x88, P6 ;  /* 0x000000880000780c */ /* 0x000fda00037a4270 */
[----:B------:R-:W-:Y:S05]  /*5630*/  @!P5 BRA `(.L_x_125) ;  /* 0x000000000004d947 */ /* 0x000fea0003800000 */
[----:B------:R0:W5:Y:S02]  /*5640*/  LDG.E.LTC128B.U16 R20, desc[UR12][R8.64] ;  /* 0x0000000c08147981 */ /* 0x000164000c1e1520 */
.L_x_125:
[----:B------:R-:W-:Y:S05]  /*5650*/  BSYNC B0 ;  /* 0x0000000000007941 */ /* 0x000fea0003800000 */
.L_x_124:
        /* <DEDUP_REMOVED lines=14> */
.L_x_127:
[----:B------:R-:W-:Y:S05]  /*5740*/  BSYNC B0 ;  /* 0x0000000000007941 */ /* 0x000fea0003800000 */
.L_x_126:
[----:B---3-5:R-:W-:Y:S01]  /*5750*/  HADD2.F32 R57, -RZ, R20.H0_H0 ;  /* 0x20000014ff397230 */ /* 0x028fe20000004100 */
        /* <DEDUP_REMOVED lines=13> */
.L_x_129:
[----:B------:R-:W-:Y:S05]  /*5830*/  BSYNC B0 ;  /* 0x0000000000007941 */ /* 0x000fea0003800000 */
.L_x_128:
        /* <DEDUP_REMOVED lines=8> */
[----:B---3--:R-:W-:Y:S01]  /*58c0*/  IMAD.X R59, R13, 0x1, R21, P5 ;  /* 0x000000010d3b7824 */ /* 0x008fe200028e0615 */
[----:B------:R-:W-:-:S13]  /*58d0*/  ISETP.GT.AND P5, PT, R0, 0x80, P6 ;  /* 0x000000800000780c */ /* 0x000fda00037a4270 */
[----:B------:R-:W-:Y:S05]  /*58e0*/  @!P5 BRA `(.L_x_131) ;  /* 0x00000000000cd947 */ /* 0x000fea0003800000 */
[----:B------:R-:W-:-:S04]  /*58f0*/  IADD3 R112, P6, R18, UR19, RZ ;  /* 0x0000001312707c10 */ /* 0x000fc8000ffde0ff */
[----:B------:R-:W-:-:S05]  /*5900*/  IADD3.X R113, R19, UR4, RZ, P6, !PT ;  /* 0x0000000413717c10 */ /* 0x000fca000b7fe4ff */
[----:B------:R3:W5:Y:S04]  /*5910*/  LDG.E.LTC128B.U16 R20, desc[UR12][R112.64] ;  /* 0x0000000c70147981 */ /* 0x000768000c1e1520 */
.L_x_131:
[----:B------:R-:W-:Y:S05]  /*5920*/  BSYNC B0 ;  /* 0x0000000000007941 */ /* 0x000fea0003800000 */
.L_x_130:
        /* <DEDUP_REMOVED lines=14> */
.L_x_133:
[----:B------:R-:W-:Y:S05]  /*5a10*/  BSYNC B0 ;  /* 0x0000000000007941 */ /* 0x000fea0003800000 */
.L_x_132:
        /* <DEDUP_REMOVED lines=14> */
.L_x_135:
[----:B------:R-:W-:Y:S05]  /*5b00*/  BSYNC B0 ;  /* 0x0000000000007941 */ /* 0x000fea0003800000 */
.L_x_134:
        /* <DEDUP_REMOVED lines=14> */
.L_x_137:
[----:B------:R-:W-:Y:S05]  /*5bf0*/  BSYNC B0 ;  /* 0x0000000000007941 */ /* 0x000fea0003800000 */
.L_x_136:
        /* <DEDUP_REMOVED lines=14> */
.L_x_139:
[----:B------:R-:W-:Y:S05]  /*5ce0*/  BSYNC B0 ;  /* 0x0000000000007941 */ /* 0x000fea0003800000 */
.L_x_138:
        /* <DEDUP_REMOVED lines=14> */
.L_x_141:
[----:B------:R-:W-:Y:S05]  /*5dd0*/  BSYNC B0 ;  /* 0x0000000000007941 */ /* 0x000fea0003800000 */
.L_x_140:
        /* <DEDUP_REMOVED lines=14> */
.L_x_143:
[----:B------:R-:W-:Y:S05]  /*5ec0*/  BSYNC B0 ;  /* 0x0000000000007941 */ /* 0x000fea0003800000 */
.L_x_142:
        /* <DEDUP_REMOVED lines=14> */
.L_x_145:
[----:B------:R-:W-:Y:S05]  /*5fb0*/  BSYNC B0 ;  /* 0x0000000000007941 */ /* 0x000fea0003800000 */
.L_x_144:
        /* <DEDUP_REMOVED lines=14> */
.L_x_147:
[----:B------:R-:W-:Y:S05]  /*60a0*/  BSYNC B0 ;  /* 0x0000000000007941 */ /* 0x000fea0003800000 */
.L_x_146:
        /* <DEDUP_REMOVED lines=14> */
.L_x_149:
[----:B------:R-:W-:Y:S05]  /*6190*/  BSYNC B0 ;  /* 0x0000000000007941 */ /* 0x000fea0003800000 */
.L_x_148:
        /* <DEDUP_REMOVED lines=14> */
.L_x_151:
[----:B------:R-:W-:Y:S05]  /*6280*/  BSYNC B0 ;  /* 0x0000000000007941 */ /* 0x000fea0003800000 */
.L_x_150:
        /* <DEDUP_REMOVED lines=14> */
.L_x_153:
[----:B------:R-:W-:Y:S05]  /*6370*/  BSYNC B0 ;  /* 0x0000000000007941 */ /* 0x000fea0003800000 */
.L_x_152:
        /* <DEDUP_REMOVED lines=14> */
.L_x_155:
[----:B------:R-:W-:Y:S05]  /*6460*/  BSYNC B0 ;  /* 0x0000000000007941 */ /* 0x000fea0003800000 */
.L_x_154:
        /* <DEDUP_REMOVED lines=14> */
.L_x_157:
[----:B------:R-:W-:Y:S05]  /*6550*/  BSYNC B0 ;  /* 0x0000000000007941 */ /* 0x000fea0003800000 */
.L_x_156:
        /* <DEDUP_REMOVED lines=14> */
.L_x_159:
[----:B------:R-:W-:Y:S05]  /*6640*/  BSYNC B0 ;  /* 0x0000000000007941 */ /* 0x000fea0003800000 */
.L_x_158:
        /* <DEDUP_REMOVED lines=14> */
.L_x_161:
[----:B------:R-:W-:Y:S05]  /*6730*/  BSYNC B0 ;  /* 0x0000000000007941 */ /* 0x000fea0003800000 */
.L_x_160:
[----:B---3-5:R-:W-:Y:S01]  /*6740*/  HADD2.F32 R59, -RZ, R20.H0_H0 ;  /* 0x20000014ff3b7230 */ /* 0x028fe20000004100 */
[----:B------:R-:W-:Y:S04]  /*6750*/  BSSY B0, `(.L_x_162) ;  /* 0x000000c000007945 */ /* 0x000fe80003800000 */
        /* <DEDUP_REMOVED lines=11> */
.L_x_163:
[----:B------:R-:W-:Y:S05]  /*6810*/  BSYNC B0 ;  /* 0x0000000000007941 */ /* 0x000fea0003800000 */
.L_x_162:
        /* <DEDUP_REMOVED lines=14> */
.L_x_165:
[----:B------:R-:W-:Y:S05]  /*6900*/  BSYNC B0 ;  /* 0x0000000000007941 */ /* 0x000fea0003800000 */
.L_x_164:
[----:B---3-5:R-:W-:Y:S01]  /*6910*/  HADD2.F32 R61, -RZ, R20.H0_H0 ;  /* 0x20000014ff3d7230 */ /* 0x028fe20000004100 */
        /* <DEDUP_REMOVED lines=12> */
.L_x_167:
[----:B------:R-:W-:Y:S05]  /*69e0*/  BSYNC B0 ;  /* 0x0000000000007941 */ /* 0x000fea0003800000 */
.L_x_166:
        /* <DEDUP_REMOVED lines=13> */
.L_x_169:
[----:B------:R-:W-:Y:S05]  /*6ac0*/  BSYNC B0 ;  /* 0x0000000000007941 */ /* 0x000fea0003800000 */
.L_x_168:
        /* <DEDUP_REMOVED lines=13> */
.L_x_171:
[----:B------:R-:W-:Y:S05]  /*6ba0*/  BSYNC B0 ;  /* 0x0000000000007941 */ /* 0x000fea0003800000 */
.L_x_170:
        /* <DEDUP_REMOVED lines=13> */
.L_x_173:
[----:B------:R-:W-:Y:S05]  /*6c80*/  BSYNC B0 ;  /* 0x0000000000007941 */ /* 0x000fea0003800000 */
.L_x_172:
        /* <DEDUP_REMOVED lines=13> */
.L_x_175:
[----:B------:R-:W-:Y:S05]  /*6d60*/  BSYNC B0 ;  /* 0x0000000000007941 */ /* 0x000fea0003800000 */
.L_x_174:
        /* <DEDUP_REMOVED lines=13> */
.L_x_177:
[----:B------:R-:W-:Y:S05]  /*6e40*/  BSYNC B0 ;  /* 0x0000000000007941 */ /* 0x000fea0003800000 */
.L_x_176:
        /* <DEDUP_REMOVED lines=8> */
[----:B------:R-:W-:-:S04]  /*6ed0*/  IADD3 R18, P5, R18, UR5, RZ ;  /* 0x0000000512127c10 */ /* 0x000fc8000ffbe0ff */
[----:B------:R-:W-:Y:S02]  /*6ee0*/  IADD3.X R19, R19, UR4, RZ, P5, !PT ;  /* 0x0000000413137c10 */ /* 0x000fe4000affe4ff */
[----:B------:R-:W-:-:S13]  /*6ef0*/  ISETP.GT.AND P5, PT, R0, 0x80, P0 ;  /* 0x000000800000780c */ /* 0x000fda00007a4270 */
[----:B------:R-:W-:Y:S05]  /*6f00*/  @!P5 BRA `(.L_x_179) ;  /* 0x000000000004d947 */ /* 0x000fea0003800000 */
[----:B------:R3:W5:Y:S02]  /*6f10*/  LDG.E.LTC128B.U16 R20, desc[UR12][R18.64] ;  /* 0x0000000c12147981 */ /* 0x000764000c1e1520 */
.L_x_179:
[----:B------:R-:W-:Y:S05]  /*6f20*/  BSYNC B0 ;  /* 0x0000000000007941 */ /* 0x000fea0003800000 */
.L_x_178:
        /* <DEDUP_REMOVED lines=13> */
.L_x_181:
[----:B------:R-:W-:Y:S05]  /*7000*/  BSYNC B0 ;  /* 0x0000000000007941 */ /* 0x000fea0003800000 */
.L_x_180:
        /* <DEDUP_REMOVED lines=9> */
[----:B---3--:R-:W-:Y:S02]  /*70a0*/  IADD3.X R13, R23, UR4, RZ, P5, !PT ;  /* 0x00000004170d7c10 */ /* 0x008fe4000affe4ff */
[----:B------:R-:W-:-:S13]  /*70b0*/  ISETP.GT.AND P5, PT, R0, 0x88, P0 ;  /* 0x000000880000780c */ /* 0x000fda00007a4270 */
[----:B------:R-:W-:Y:S05]  /*70c0*/  @!P5 BRA `(.L_x_183) ;  /* 0x000000000004d947 */ /* 0x000fea0003800000 */
[----:B------:R3:W5:Y:S02]  /*70d0*/  LDG.E.LTC128B.U16 R20, desc[UR12][R12.64] ;  /* 0x0000000c0c147981 */ /* 0x000764000c1e1520 */
.L_x_183:
[----:B------:R-:W-:Y:S05]  /*70e0*/  BSYNC B0 ;  /* 0x0000000000007941 */ /* 0x000fea0003800000 */
.L_x_182:
        /* <DEDUP_REMOVED lines=15> */
.L_x_185:
[----:B------:R-:W-:Y:S05]  /*71e0*/  BSYNC B0 ;  /* 0x0000000000007941 */ /* 0x000fea0003800000 */
.L_x_184:
        /* <DEDUP_REMOVED lines=11> */
[----:B-1----:R-:W-:-:S04]  /*72a0*/  IADD3 R22, P6, R4, UR21, RZ ;  /* 0x0000001504167c10 */ /* 0x002fc8000ffde0ff */
[----:B------:R-:W-:-:S05]  /*72b0*/  IADD3.X R23, R5, UR4, RZ, P6, !PT ;  /* 0x0000000405177c10 */ /* 0x000fca000b7fe4ff */
[----:B------:R3:W5:Y:S04]  /*72c0*/  LDG.E.LTC128B.U16 R20, desc[UR12][R22.64] ;  /* 0x0000000c16147981 */ /* 0x000768000c1e1520 */
.L_x_187:
[----:B------:R-:W-:Y:S05]  /*72d0*/  BSYNC B0 ;  /* 0x0000000000007941 */ /* 0x000fea0003800000 */
.L_x_186:
[----:B-1-3-5:R-:W-:Y:S01]  /*72e0*/  HADD2.F32 R23, -RZ, R20.H0_H0 ;  /* 0x20000014ff177230 */ /* 0x02afe20000004100 */
[----:B------:R-:W-:Y:S01]  /*72f0*/  ISETP.GT.AND P6, PT, R10, RZ, PT ;  /* 0x000000ff0a00720c */ /* 0x000fe20003fc4270 */
[----:B------:R-:W-:Y:S03]  /*7300*/  BSSY B0, `(.L_x_188) ;  /* 0x000000e000007945 */ /* 0x000fe60003800000 */
[----:B------:R-:W-:-:S04]  /*7310*/  FMUL R16, R23, R14 ;  /* 0x0000000e17107220 */ /* 0x000fc80000400000 */
[----:B------:R-:W-:-:S05]  /*7320*/  FFMA R16, R25, R11, R16 ;  /* 0x0000000b19107223 */ /* 0x000fca0000000010 */
[----:B------:R-:W-:-:S04]  /*7330*/  F2FP.F16.F32.PACK_AB R16, RZ, R16 ;  /* 0x00000010ff10723e */ /* 0x000fc800000000ff */
[----:B------:R-:W-:Y:S02]  /*7340*/  PRMT R23, R16, 0x7610, R23 ;  /* 0x0000761010177816 */ /* 0x000fe40000000017 */
[----:B------:R-:W-:-:S03]  /*7350*/  PRMT R16, R20, 0x7610, R16 ;  /* 0x0000761014107816 */ /* 0x000fc60000000010 */
[----:B------:R1:W-:Y:S01]  /*7360*/  @P5 STG.E.U16 desc[UR12][R60.64], R23 ;  /* 0x000000173c005986 */ /* 0x0003e2000c10150c */
[----:B------:R-:W-:-:S05]  /*7370*/  IADD3 R22, P5, R6, R17, RZ ;  /* 0x0000001106167210 */ /* 0x000fca0007fbe0ff */
[----:B-1----:R-:W-:Y:S01]  /*7380*/  IMAD.X R23, R7, 0x1, R21, P5 ;  /* 0x0000000107177824 */ /* 0x002fe200028e0615 */
[----:B------:R-:W-:-:S13]  /*7390*/  ISETP.GT.AND P5, PT, R0, 0xc8, P6 ;  /* 0x000000c80000780c */ /* 0x000fda00037a4270 */
[----:B------:R-:W-:Y:S05]  /*73a0*/  @!P5 BRA `(.L_x_189) ;  /* 0x00000000000cd947 */ /* 0x000fea0003800000 */
[----:B------:R-:W-:-:S04]  /*73b0*/  IADD3 R16, P6, R8, UR22, RZ ;  /* 0x0000001608107c10 */ /* 0x000fc8000ffde0ff */
[----:B------:R-:W-:-:S05]  /*73c0*/  IADD3.X R17, R9, UR4, RZ, P6, !PT ;  /* 0x0000000409117c10 */ /* 0x000fca000b7fe4ff */
[----:B------:R1:W5:Y:S04]  /*73d0*/  LDG.E.LTC128B.U16 R16, desc[UR12][R16.64] ;  /* 0x0000000c10107981 */ /* 0x000368000c1e1520 */
.L_x_189:
[----:B------:R-:W-:Y:S05]  /*73e0*/  BSYNC B0 ;  /* 0x0000000000007941 */ /* 0x000fea0003800000 */
.L_x_188:
[----:B-1---5:R-:W-:Y:S01]  /*73f0*/  HADD2.F32 R17, -RZ, R16.H0_H0 ;  /* 0x20000010ff117230 */ /* 0x022fe20000004100 */
        /* <DEDUP_REMOVED lines=9> */
[----:B-1----:R-:W-:Y:S05]  /*7490*/  @!P5 BRA `(.L_x_191) ;  /* 0x00000000000cd947 */ /* 0x002fea0003800000 */
[----:B------:R-:W-:-:S04]  /*74a0*/  IADD3 R16, P6, R8, UR21, RZ ;  /* 0x0000001508107c10 */ /* 0x000fc8000ffde0ff */
[----:B------:R-:W-:-:S05]  /*74b0*/  IADD3.X R17, R9, UR4, RZ, P6, !PT ;  /* 0x0000000409117c10 */ /* 0x000fca000b7fe4ff */
[----:B------:R1:W5:Y:S04]  /*74c0*/  LDG.E.LTC128B.U16 R16, desc[UR12][R16.64] ;  /* 0x0000000c10107981 */ /* 0x000368000c1e1520 */
.L_x_191:
[----:B------:R-:W-:Y:S05]  /*74d0*/  BSYNC B0 ;  /* 0x0000000000007941 */ /* 0x000fea0003800000 */
.L_x_190:
        /* <DEDUP_REMOVED lines=12> */
[----:B-1----:R-:W-:-:S05]  /*75a0*/  IADD3.X R17, R5, UR4, RZ, P6, !PT ;  /* 0x0000000405117c10 */ /* 0x002fca000b7fe4ff */
[----:B------:R3:W5:Y:S04]  /*75b0*/  LDG.E.LTC128B.U16 R16, desc[UR12][R16.64] ;  /* 0x0000000c10107981 */ /* 0x000768000c1e1520 */
.L_x_193:
[----:B------:R-:W-:Y:S05]  /*75c0*/  BSYNC B0 ;  /* 0x0000000000007941 */ /* 0x000fea0003800000 */
.L_x_192:
[----:B-----5:R-:W-:Y:S01]  /*75d0*/  HADD2.F32 R15, -RZ, R16.H0_H0 ;  /* 0x20000010ff0f7230 */ /* 0x020fe20000004100 */
[----:B------:R-:W-:Y:S01]  /*75e0*/  ISETP.GT.AND P6, PT, R10, 0x9, PT ;  /* 0x000000090a00780c */ /* 0x000fe20003fc4270 */
[----:B------:R-:W-:Y:S03]  /*75f0*/  BSSY B0, `(.L_x_194) ;  /* 0x000000e000007945 */ /* 0x000fe60003800000 */
[----:B------:R-:W-:-:S04]  /*7600*/  FMUL R15, R15, R14 ;  /* 0x0000000e0f0f7220 */ /* 0x000fc80000400000 */
[----:B------:R-:W-:-:S05]  /*7610*/  FFMA R15, R28, R11, R15 ;  /* 0x0000000b1c0f7223 */ /* 0x000fca000000000f */
[----:B------:R-:W-:-:S04]  /*7620*/  F2FP.F16.F32.PACK_AB R15, RZ, R15 ;  /* 0x0000000fff0f723e */ /* 0x000fc800000000ff */
[----:B-1-3--:R-:W-:Y:S02]  /*7630*/  PRMT R17, R15, 0x7610, R17 ;  /* 0x000076100f117816 */ /* 0x00afe40000000011 */
[----:B------:R-:W-:-:S03]  /*7640*/  PRMT R15, R16, 0x7610, R15 ;  /* 0x00007610100f7816 */ /* 0x000fc6000000000f */
        /* <DEDUP_REMOVED lines=8> */
.L_x_195:
[----:B------:R-:W-:Y:S05]  /*76d0*/  BSYNC B0 ;  /* 0x0000000000007941 */ /* 0x000fea0003800000 */
.L_x_194:
[----:B-1---5:R-:W-:Y:S01]  /*76e0*/  HADD2.F32 R13, -RZ, R15.H0_H0 ;  /* 0x2000000fff0d7230 */ /* 0x022fe20000004100 */
[----:B------:R-:W-:Y:S01]  /*76f0*/  ISETP.GT.AND P6, PT, R10, 0x8, PT ;  /* 0x000000080a00780c */ /* 0x000fe20003fc4270 */
        /* <DEDUP_REMOVED lines=14> */
.L_x_197:
[----:B------:R-:W-:Y:S05]  /*77e0*/  BSYNC B0 ;  /* 0x0000000000007941 */ /* 0x000fea0003800000 */
.L_x_196:
        /* <DEDUP_REMOVED lines=14> */
.L_x_199:
[----:B------:R-:W-:Y:S05]  /*78d0*/  BSYNC B0 ;  /* 0x0000000000007941 */ /* 0x000fea0003800000 */
.L_x_198:
        /* <DEDUP_REMOVED lines=14> */
.L_x_201:
[----:B------:R-:W-:Y:S05]  /*79c0*/  BSYNC B0 ;  /* 0x0000000000007941 */ /* 0x000fea0003800000 */
.L_x_200:
        /* <DEDUP_REMOVED lines=14> */
.L_x_203:
[----:B------:R-:W-:Y:S05]  /*7ab0*/  BSYNC B0 ;  /* 0x0000000000007941 */ /* 0x000fea0003800000 */
.L_x_202:
[----:B-1---5:R-:W-:Y:S01]  /*7ac0*/  HADD2.F32 R13, -RZ, R12.H0_H0 ;  /* 0x2000000cff0d7230 */ /* 0x022fe20000004100 */
[----:B------:R-:W-:Y:S01]  /*7ad0*/  ISETP.GT.AND P6, PT, R10, 0x10, PT ;  /* 0x000000100a00780c */ /* 0x000fe20003fc4270 */
        /* <DEDUP_REMOVED lines=13> */
.L_x_205:
[----:B------:R-:W-:Y:S05]  /*7bb0*/  BSYNC B0 ;  /* 0x0000000000007941 */ /* 0x000fea0003800000 */
.L_x_204:
        /* <DEDUP_REMOVED lines=14> */
.L_x_207:
[----:B------:R-:W-:Y:S05]  /*7ca0*/  BSYNC B0 ;  /* 0x0000000000007941 */ /* 0x000fea0003800000 */
.L_x_206:
        /* <DEDUP_REMOVED lines=14> */
.L_x_209:
[----:B------:R-:W-:Y:S05]  /*7d90*/  BSYNC B0 ;  /* 0x0000000000007941 */ /* 0x000fea0003800000 */
.L_x_208:
        /* <DEDUP_REMOVED lines=14> */
.L_x_211:
[----:B------:R-:W-:Y:S05]  /*7e80*/  BSYNC B0 ;  /* 0x0000000000007941 */ /* 0x000fea0003800000 */
.L_x_210:
        /* <DEDUP_REMOVED lines=15> */
.L_x_213:
[----:B------:R-:W-:Y:S05]  /*7f80*/  BSYNC B0 ;  /* 0x0000000000007941 */ /* 0x000fea0003800000 */
.L_x_212:
        /* <DEDUP_REMOVED lines=14> */
.L_x_215:
[----:B------:R-:W-:Y:S05]  /*8070*/  BSYNC B0 ;  /* 0x0000000000007941 */ /* 0x000fea0003800000 */
.L_x_214:
        /* <DEDUP_REMOVED lines=15> */
.L_x_217:
[----:B------:R-:W-:Y:S05]  /*8170*/  BSYNC B0 ;  /* 0x0000000000007941 */ /* 0x000fea0003800000 */
.L_x_216:
        /* <DEDUP_REMOVED lines=14> */
.L_x_219:
[----:B------:R-:W-:Y:S05]  /*8260*/  BSYNC B0 ;  /* 0x0000000000007941 */ /* 0x000fea0003800000 */
.L_x_218:
[----:B-1---5:R-:W-:Y:S01]  /*8270*/  HADD2.F32 R13, -RZ, R12.H0_H0 ;  /* 0x2000000cff0d7230 */ /* 0x022fe20000004100 */
[----:B------:R-:W-:Y:S01]  /*8280*/  ISETP.GT.AND P6, PT, R10, 0x20, PT ;  /* 0x000000200a00780c */ /* 0x000fe20003fc4270 */
[----:B------:R-:W-:Y:S03]  /*8290*/  BSSY B0, `(.L_x_220) ;  /* 0x000000a000007945 */ /* 0x000fe60003800000 */
[----:B------:R-:W-:-:S04]  /*82a0*/  FMUL R20, R13, R14 ;  /* 0x0000000e0d147220 */ /* 0x000fc80000400000 */
[----:B------:R-:W-:-:S05]  /*82b0*/  FFMA R20, R41, R11, R20 ;  /* 0x0000000b29147223 */ /* 0x000fca0000000014 */
[----:B------:R-:W-:-:S05]  /*82c0*/  F2FP.F16.F32.PACK_AB R20, RZ, R20 ;  /* 0x00000014ff14723e */ /* 0x000fca00000000ff */
[----:B------:R1:W-:Y:S01]  /*82d0*/  @P5 STG.E.U16 desc[UR12][R24.64], R20 ;  /* 0x0000001418005986 */ /* 0x0003e2000c10150c */
[----:B------:R-:W-:-:S13]  /*82e0*/  ISETP.GT.AND P5, PT, R0, 0xc8, P6 ;  /* 0x000000c80000780c */ /* 0x000fda00037a4270 */
[----:B-1----:R-:W-:Y:S05]  /*82f0*/  @!P5 BRA `(.L_x_221) ;  /* 0x00000000000cd947 */ /* 0x002fea0003800000 */
[----:B------:R-:W-:-:S04]  /*8300*/  IADD3 R12, P6, R8, UR14, RZ ;  /* 0x0000000e080c7c10 */ /* 0x000fc8000ffde0ff */
[----:B------:R-:W-:-:S05]  /*8310*/  IADD3.X R13, R9, UR4, RZ, P6, !PT ;  /* 0x00000004090d7c10 */ /* 0x000fca000b7fe4ff */
[----:B------:R1:W5:Y:S04]  /*8320*/  LDG.E.LTC128B.U16 R12, desc[UR12][R12.64] ;  /* 0x0000000c0c0c7981 */ /* 0x000368000c1e1520 */
.L_x_221:
[----:B------:R-:W-:Y:S05]  /*8330*/  BSYNC B0 ;  /* 0x0000000000007941 */ /* 0x000fea0003800000 */
.L_x_220:
        /* <DEDUP_REMOVED lines=12> */
.L_x_223:
[----:B------:R-:W-:Y:S05]  /*8400*/  BSYNC B0 ;  /* 0x0000000000007941 */ /* 0x000fea0003800000 */
.L_x_222:
        /* <DEDUP_REMOVED lines=15> */
.L_x_225:
[----:B------:R-:W-:Y:S05]  /*8500*/  BSYNC B0 ;  /* 0x0000000000007941 */ /* 0x000fea0003800000 */
.L_x_224:
[----:B-1---5:R-:W-:Y:S01]  /*8510*/  HADD2.F32 R13, -RZ, R12.H0_H0 ;  /* 0x2000000cff0d7230 */ /* 0x022fe20000004100 */
        /* <DEDUP_REMOVED lines=12> */
.L_x_227:
[----:B------:R-:W-:Y:S05]  /*85e0*/  BSYNC B0 ;  /* 0x0000000000007941 */ /* 0x000fea0003800000 */
.L_x_226:
[----:B-1---5:R-:W-:Y:S01]  /*85f0*/  HADD2.F32 R13, -RZ, R12.H0_H0 ;  /* 0x2000000cff0d7230 */ /* 0x022fe20000004100 */
[----:B------:R-:W-:Y:S01]  /*8600*/  ISETP.GT.AND P6, PT, R10, 0x28, PT ;  /* 0x000000280a00780c */ /* 0x000fe20003fc4270 */
[----:B------:R-:W-:Y:S03]  /*8610*/  BSSY B0, `(.L_x_228) ;  /* 0x000000c000007945 */ /* 0x000fe60003800000 */
[----:B------:R-:W-:Y:S01]  /*8620*/  FMUL R10, R13, R14 ;  /* 0x0000000e0d0a7220 */ /* 0x000fe20000400000 */
[----:B------:R-:W-:-:S03]  /*8630*/  ISETP.GT.AND P6, PT, R0, 0xc8, P6 ;  /* 0x000000c80000780c */ /* 0x000fc600037c4270 */
[----:B------:R-:W-:-:S05]  /*8640*/  FFMA R10, R45, R11, R10 ;  /* 0x0000000b2d0a7223 */ /* 0x000fca000000000a */
[----:B------:R-:W-:-:S04]  /*8650*/  F2FP.F16.F32.PACK_AB R10, RZ, R10 ;  /* 0x0000000aff0a723e */ /* 0x000fc800000000ff */
[----:B------:R-:W-:Y:S02]  /*8660*/  PRMT R13, R10, 0x7610, R13 ;  /* 0x000076100a0d7816 */ /* 0x000fe4000000000d */
[----:B------:R-:W-:-:S03]  /*8670*/  PRMT R10, R12, 0x7610, R10 ;  /* 0x000076100c0a7816 */ /* 0x000fc6000000000a */
[----:B------:R1:W-:Y:S01]  /*8680*/  @P5 STG.E.U16 desc[UR12][R18.64], R13 ;  /* 0x0000000d12005986 */ /* 0x0003e2000c10150c */
[----:B------:R-:W-:Y:S05]  /*8690*/  @!P6 BRA `(.L_x_229) ;  /* 0x00000000000ce947 */ /* 0x000fea0003800000 */
[----:B------:R-:W-:-:S04]  /*86a0*/  IADD3 R12, P5, R8, UR10, RZ ;  /* 0x0000000a080c7c10 */ /* 0x000fc8000ffbe0ff */
[----:B-1----:R-:W-:-:S05]  /*86b0*/  IADD3.X R13, R9, UR4, RZ, P5, !PT ;  /* 0x00000004090d7c10 */ /* 0x002fca000affe4ff */
[----:B------:R3:W5:Y:S04]  /*86c0*/  LDG.E.LTC128B.U16 R10, desc[UR12][R12.64] ;  /* 0x0000000c0c0a7981 */ /* 0x000768000c1e1520 */
.L_x_229:
[----:B------:R-:W-:Y:S05]  /*86d0*/  BSYNC B0 ;  /* 0x0000000000007941 */ /* 0x000fea0003800000 */
.L_x_228:
[----:B-1-3-5:R-:W-:Y:S01]  /*86e0*/  HADD2.F32 R13, -RZ, R10.H0_H0 ;  /* 0x2000000aff0d7230 */ /* 0x02afe20000004100 */
[----:B------:R-:W-:Y:S01]  /*86f0*/  IADD3 R12, P5, R6, R101, RZ ;  /* 0x00000065060c7210 */ /* 0x000fe20007fbe0ff */
[----:B------:R-:W-:Y:S01]  /*8700*/  BSSY B0, `(.L_x_230) ;  /* 0x000000b000007945 */ /* 0x000fe20003800000 */
[----:B------:R-:W-:Y:S02]  /*8710*/  ISETP.GT.AND P4, PT, R0, 0xc8, P4 ;  /* 0x000000c80000780c */ /* 0x000fe40002784270 */
[----:B------:R-:W-:-:S04]  /*8720*/  FMUL R13, R13, R14 ;  /* 0x0000000e0d0d7220 */ /* 0x000fc80000400000 */
[----:B------:R-:W-:-:S05]  /*8730*/  FFMA R13, R46, R11, R13 ;  /* 0x0000000b2e0d7223 */ /* 0x000fca000000000d */
[----:B------:R-:W-:Y:S01]  /*8740*/  F2FP.F16.F32.PACK_AB R15, RZ, R13 ;  /* 0x0000000dff0f723e */ /* 0x000fe200000000ff */
[----:B------:R-:W-:-:S05]  /*8750*/  IMAD.X R13, R7, 0x1, R21, P5 ;  /* 0x00000001070d7824 */ /* 0x000fca00028e0615 */
[----:B------:R1:W-:Y:S01]  /*8760*/  @P6 STG.E.U16 desc[UR12][R12.64], R15 ;  /* 0x0000000f0c006986 */ /* 0x0003e2000c10150c */
[----:B------:R-:W-:Y:S05]  /*8770*/  @!P4 BRA `(.L_x_231) ;  /* 0x00000000000cc947 */ /* 0x000fea0003800000 */
[----:B-1----:R-:W-:-:S04]  /*8780*/  IADD3 R12, P5, R8, UR9, RZ ;  /* 0x00000009080c7c10 */ /* 0x002fc8000ffbe0ff */
[----:B------:R-:W-:-:S05]  /*8790*/  IADD3.X R13, R9, UR4, RZ, P5, !PT ;  /* 0x00000004090d7c10 */ /* 0x000fca000affe4ff */
[----:B------:R3:W5:Y:S04]  /*87a0*/  LDG.E.LTC128B.U16 R10, desc[UR12][R12.64] ;  /* 0x0000000c0c0a7981 */ /* 0x000768000c1e1520 */
.L_x_231:
[----:B------:R-:W-:Y:S05]  /*87b0*/  BSYNC B0 ;  /* 0x0000000000007941 */ /* 0x000fea0003800000 */
.L_x_230:
[----:B-1-3-5:R-:W-:Y:S01]  /*87c0*/  HADD2.F32 R13, -RZ, R10.H0_H0 ;  /* 0x2000000aff0d7230 */ /* 0x02afe20000004100 */
[----:B------:R-:W-:Y:S01]  /*87d0*/  ISETP.GT.AND P5, PT, R0, 0xc0, P3 ;  /* 0x000000c00000780c */ /* 0x000fe20001fa4270 */
[----:B------:R-:W-:Y:S03]  /*87e0*/  BSSY B0, `(.L_x_232) ;  /* 0x000000b000007945 */ /* 0x000fe60003800000 */
[----:B------:R-:W-:-:S04]  /*87f0*/  FMUL R12, R13, R14 ;  /* 0x0000000e0d0c7220 */ /* 0x000fc80000400000 */
[----:B------:R-:W-:Y:S01]  /*8800*/  FFMA R47, R47, R11, R12 ;  /* 0x0000000b2f2f7223 */ /* 0x000fe2000000000c */
[----:B------:R-:W-:-:S04]  /*8810*/  IADD3 R12, P6, R6, R103, RZ ;  /* 0x00000067060c7210 */ /* 0x000fc80007fde0ff */
[----:B------:R-:W-:Y:S01]  /*8820*/  F2FP.F16.F32.PACK_AB R47, RZ, R47 ;  /* 0x0000002fff2f723e */ /* 0x000fe200000000ff */
[----:B------:R-:W-:-:S05]  /*8830*/  IMAD.X R13, R7, 0x1, R21, P6 ;  /* 0x00000001070d7824 */ /* 0x000fca00030e0615 */
[----:B------:R1:W-:Y:S01]  /*8840*/  @P4 STG.E.U16 desc[UR12][R12.64], R47 ;  /* 0x0000002f0c004986 */ /* 0x0003e2000c10150c */
[----:B------:R-:W-:Y:S05]  /*8850*/  @!P5 BRA `(.L_x_233) ;  /* 0x00000000000cd947 */ /* 0x000fea0003800000 */
[----:B-1----:R-:W-:-:S04]  /*8860*/  IADD3 R12, P4, R4, UR8, RZ ;  /* 0x00000008040c7c10 */ /* 0x002fc8000ff9e0ff */
[----:B------:R-:W-:-:S05]  /*8870*/  IADD3.X R13, R5, UR4, RZ, P4, !PT ;  /* 0x00000004050d7c10 */ /* 0x000fca000a7fe4ff */
[----:B------:R3:W5:Y:S04]  /*8880*/  LDG.E.LTC128B.U16 R10, desc[UR12][R12.64] ;  /* 0x0000000c0c0a7981 */ /* 0x000768000c1e1520 */
.L_x_233:
[----:B------:R-:W-:Y:S05]  /*8890*/  BSYNC B0 ;  /* 0x0000000000007941 */ /* 0x000fea0003800000 */
.L_x_232:
        /* <DEDUP_REMOVED lines=13> */
.L_x_235:
[----:B------:R-:W-:Y:S05]  /*8970*/  BSYNC B0 ;  /* 0x0000000000007941 */ /* 0x000fea0003800000 */
.L_x_234:
        /* <DEDUP_REMOVED lines=13> */
.L_x_237:
[----:B------:R-:W-:Y:S05]  /*8a50*/  BSYNC B0 ;  /* 0x0000000000007941 */ /* 0x000fea0003800000 */
.L_x_236:
        /* <DEDUP_REMOVED lines=13> */
.L_x_239:
[----:B------:R-:W-:Y:S05]  /*8b30*/  BSYNC B0 ;  /* 0x0000000000007941 */ /* 0x000fea0003800000 */
.L_x_238:
        /* <DEDUP_REMOVED lines=13> */
.L_x_241:
[----:B------:R-:W-:Y:S05]  /*8c10*/  BSYNC B0 ;  /* 0x0000000000007941 */ /* 0x000fea0003800000 */
.L_x_240:
[----:B-1-3-5:R-:W-:Y:S01]  /*8c20*/  HADD2.F32 R13, -RZ, R10.H0_H0 ;  /* 0x2000000aff0d7230 */ /* 0x02afe20000004100 */
[----:B------:R-:W-:Y:S01]  /*8c30*/  IADD3 R12, P4, R2, R109, RZ ;  /* 0x0000006d020c7210 */ /* 0x000fe20007f9e0ff */
[----:B------:R-:W-:Y:S01]  /*8c40*/  BSSY B0, `(.L_x_242) ;  /* 0x000000b000007945 */ /* 0x000fe20003800000 */
[----:B------:R-:W-:Y:S02]  /*8c50*/  ISETP.GT.AND P2, PT, R0, 0xc0, P0 ;  /* 0x000000c00000780c */ /* 0x000fe40000744270 */
[----:B------:R-:W-:-:S04]  /*8c60*/  FMUL R13, R13, R14 ;  /* 0x0000000e0d0d7220 */ /* 0x000fc80000400000 */
[----:B------:R-:W-:-:S05]  /*8c70*/  FFMA R13, R52, R11, R13 ;  /* 0x0000000b340d7223 */ /* 0x000fca000000000d */
[----:B------:R-:W-:Y:S01]  /*8c80*/  F2FP.F16.F32.PACK_AB R15, RZ, R13 ;  /* 0x0000000dff0f723e */ /* 0x000fe200000000ff */
[----:B------:R-:W-:Y:S01]  /*8c90*/  IMAD.X R13, R3, 0x1, R21, P4 ;  /* 0x00000001030d7824 */ /* 0x000fe200020e0615 */
[----:B--2---:R-:W-:-:S04]  /*8ca0*/  IADD3 R4, P4, R4, UR5, RZ ;  /* 0x0000000504047c10 */ /* 0x004fc8000ff9e0ff */
[----:B------:R1:W-:Y:S01]  /*8cb0*/  @P3 STG.E.U16 desc[UR12][R12.64], R15 ;  /* 0x0000000f0c003986 */ /* 0x0003e2000c10150c */
[----:B------:R-:W-:Y:S01]  /*8cc0*/  IADD3.X R5, R5, UR4, RZ, P4, !PT ;  /* 0x0000000405057c10 */ /* 0x000fe2000a7fe4ff */
[----:B------:R-:W-:Y:S07]  /*8cd0*/  @!P2 BRA `(.L_x_243) ;  /* 0x000000000004a947 */ /* 0x000fee0003800000 */
[----:B------:R2:W5:Y:S02]  /*8ce0*/  LDG.E.LTC128B.U16 R10, desc[UR12][R4.64] ;  /* 0x0000000c040a7981 */ /* 0x000564000c1e1520 */
.L_x_243:
[----:B------:R-:W-:Y:S05]  /*8cf0*/  BSYNC B0 ;  /* 0x0000000000007941 */ /* 0x000fea0003800000 */
.L_x_242:
[----:B--2--5:R-:W-:Y:S01]  /*8d00*/  HADD2.F32 R5, -RZ, R10.H0_H0 ;  /* 0x2000000aff057230 */ /* 0x024fe20000004100 */
[----:B------:R-:W-:Y:S01]  /*8d10*/  IADD3 R2, P3, R2, R111, RZ ;  /* 0x0000006f02027210 */ /* 0x000fe20007f7e0ff */
[----:B------:R-:W-:Y:S01]  /*8d20*/  BSSY B0, `(.L_x_244) ;  /* 0x000000b000007945 */ /* 0x000fe20003800000 */
[----:B------:R-:W-:Y:S02]  /*8d30*/  ISETP.GT.AND P1, PT, R0, 0xc8, P1 ;  /* 0x000000c80000780c */ /* 0x000fe40000f24270 */
[----:B------:R-:W-:Y:S01]  /*8d40*/  FMUL R4, R5, R14 ;  /* 0x0000000e05047220 */ /* 0x000fe20000400000 */
[----:B------:R-:W-:-:S03]  /*8d50*/  IMAD.X R3, R3, 0x1, R21, P3 ;  /* 0x0000000103037824 */ /* 0x000fc600018e0615 */
[----:B------:R-:W-:-:S05]  /*8d60*/  FFMA R4, R53, R11, R4 ;  /* 0x0000000b35047223 */ /* 0x000fca0000000004 */
[----:B------:R-:W-:-:S05]  /*8d70*/  F2FP.F16.F32.PACK_AB R4, RZ, R4 ;  /* 0x00000004ff04723e */ /* 0x000fca00000000ff */
[----:B------:R2:W-:Y:S01]  /*8d80*/  @P2 STG.E.U16 desc[UR12][R2.64], R4 ;  /* 0x0000000402002986 */ /* 0x0005e2000c10150c */
[----:B------:R-:W-:Y:S05]  /*8d90*/  @!P1 BRA `(.L_x_245) ;  /* 0x00000000000c9947 */ /* 0x000fea0003800000 */
[----:B--2---:R-:W-:-:S04]  /*8da0*/  IADD3 R2, P2, R8, UR6, RZ ;  /* 0x0000000608027c10 */ /* 0x004fc8000ff5e0ff */
[----:B------:R-:W-:-:S05]  /*8db0*/  IADD3.X R3, R9, UR4, RZ, P2, !PT ;  /* 0x0000000409037c10 */ /* 0x000fca00097fe4ff */
[----:B------:R3:W5:Y:S04]  /*8dc0*/  LDG.E.LTC128B.U16 R10, desc[UR12][R2.64] ;  /* 0x0000000c020a7981 */ /* 0x000768000c1e1520 */
.L_x_245:
[----:B------:R-:W-:Y:S05]  /*8dd0*/  BSYNC B0 ;  /* 0x0000000000007941 */ /* 0x000fea0003800000 */
.L_x_244:
[----:B--23-5:R-:W-:Y:S01]  /*8de0*/  HADD2.F32 R3, -RZ, R10.H0_H0 ;  /* 0x2000000aff037230 */ /* 0x02cfe20000004100 */
[----:B------:R-:W-:Y:S01]  /*8df0*/  IADD3 R2, P2, R6, R109, RZ ;  /* 0x0000006d06027210 */ /* 0x000fe20007f5e0ff */
[----:B------:R-:W-:Y:S01]  /*8e00*/  BSSY B0, `(.L_x_246) ;  /* 0x000000c000007945 */ /* 0x000fe20003800000 */
[----:B------:R-:W-:Y:S02]  /*8e10*/  ISETP.GT.AND P0, PT, R0, 0xc8, P0 ;  /* 0x000000c80000780c */ /* 0x000fe40000704270 */
[----:B------:R-:W-:-:S04]  /*8e20*/  FMUL R3, R3, R14 ;  /* 0x0000000e03037220 */ /* 0x000fc80000400000 */
[----:B------:R-:W-:-:S05]  /*8e30*/  FFMA R3, R54, R11, R3 ;  /* 0x0000000b36037223 */ /* 0x000fca0000000003 */
[----:B------:R-:W-:Y:S01]  /*8e40*/  F2FP.F16.F32.PACK_AB R5, RZ, R3 ;  /* 0x00000003ff05723e */ /* 0x000fe200000000ff */
[----:B------:R-:W-:Y:S01]  /*8e50*/  IMAD.X R3, R7, 0x1, R21, P2 ;  /* 0x0000000107037824 */ /* 0x000fe200010e0615 */
[----:B------:R-:W-:Y:S02]  /*8e60*/  IADD3 R4, P2, R8, UR5, RZ ;  /* 0x0000000508047c10 */ /* 0x000fe4000ff5e0ff */
[----:B------:R-:W-:Y:S02]  /*8e70*/  PRMT R0, R5, 0x7610, R0 ;  /* 0x0000761005007816 */ /* 0x000fe40000000000 */
[----:B------:R-:W-:-:S03]  /*8e80*/  IADD3.X R5, R9, UR4, RZ, P2, !PT ;  /* 0x0000000409057c10 */ /* 0x000fc600097fe4ff */
[----:B------:R2:W-:Y:S01]  /*8e90*/  @P1 STG.E.U16 desc[UR12][R2.64], R0 ;  /* 0x0000000002001986 */ /* 0x0005e2000c10150c */
[----:B------:R-:W-:Y:S05]  /*8ea0*/  @!P0 BRA `(.L_x_247) ;  /* 0x0000000000048947 */ /* 0x000fea0003800000 */
[----:B------:R3:W5:Y:S02]  /*8eb0*/  LDG.E.LTC128B.U16 R10, desc[UR12][R4.64] ;  /* 0x0000000c040a7981 */ /* 0x000764000c1e1520 */
.L_x_247:
[----:B------:R-:W-:Y:S05]  /*8ec0*/  BSYNC B0 ;  /* 0x0000000000007941 */ /* 0x000fea0003800000 */
.L_x_246:
[----:B--2--5:R-:W-:Y:S01]  /*8ed0*/  HADD2.F32 R3, -RZ, R10.H0_H0 ;  /* 0x2000000aff037230 */ /* 0x024fe20000004100 */
[----:B------:R-:W-:-:S04]  /*8ee0*/  IADD3 R2, P1, R6, R111, RZ ;  /* 0x0000006f06027210 */ /* 0x000fc80007f3e0ff */
[----:B------:R-:W-:-:S04]  /*8ef0*/  FMUL R14, R3, R14 ;  /* 0x0000000e030e7220 */ /* 0x000fc80000400000 */
[----:B------:R-:W-:Y:S01]  /*8f00*/  FFMA R14, R55, R11, R14 ;  /* 0x0000000b370e7223 */ /* 0x000fe2000000000e */
[----:B------:R-:W-:Y:S06]  /*8f10*/  @!P0 EXIT ;  /* 0x000000000000894d */ /* 0x000fec0003800000 */
[----:B------:R-:W-:Y:S01]  /*8f20*/  F2FP.F16.F32.PACK_AB R14, RZ, R14 ;  /* 0x0000000eff0e723e */ /* 0x000fe200000000ff */
[----:B------:R-:W-:-:S05]  /*8f30*/  IMAD.X R3, R7, 0x1, R21, P1 ;  /* 0x0000000107037824 */ /* 0x000fca00008e0615 */
[----:B------:R-:W-:Y:S01]  /*8f40*/  STG.E.U16 desc[UR12][R2.64], R14 ;  /* 0x0000000e02007986 */ /* 0x000fe2000c10150c */
[----:B------:R-:W-:Y:S05]  /*8f50*/  EXIT ;  /* 0x000000000000794d */ /* 0x000fea0003800000 */
.L_x_27:
[----:B------:R-:W-:Y:S01]  /*8f60*/  ULDC.64 UR4, c[0x0][0x5c8] ;  /* 0x0001720000047ab9 */ /* 0x000fe20000000a00 */
[-C--:B------:R-:W-:Y:S01]  /*8f70*/  FMUL R120, R120, R11.reuse ;  /* 0x0000000b78787220 */ /* 0x080fe20000400000 */
[----:B------:R-:W-:Y:S01]  /*8f80*/  LEA R2, P1, R18, UR4, 0x1 ;  /* 0x0000000412027c11 */ /* 0x000fe2000f8208ff */
[-C--:B------:R-:W-:Y:S01]  /*8f90*/  FMUL R121, R121, R11.reuse ;  /* 0x0000000b79797220 */ /* 0x080fe20000400000 */
[----:B------:R-:W-:Y:S01]  /*8fa0*/  ISETP.GT.AND P4, PT, R10, 0x1, PT ;  /* 0x000000010a00780c */ /* 0x000fe20003f84270 */
[-C--:B------:R-:W-:Y:S01]  /*8fb0*/  FMUL R122, R122, R11.reuse ;  /* 0x0000000b7a7a7220 */ /* 0x080fe20000400000 */
[----:B------:R-:W-:Y:S01]  /*8fc0*/  F2FP.F16.F32.PACK_AB R120, RZ, R120 ;  /* 0x00000078ff78723e */ /* 0x000fe200000000ff */
[-C--:B------:R-:W-:Y:S01]  /*8fd0*/  FMUL R123, R123, R11.reuse ;  /* 0x0000000b7b7b7220 */ /* 0x080fe20000400000 */
[----:B------:R-:W-:Y:S01]  /*8fe0*/  LEA.HI.X R3, R18, UR5, R21, 0x1, P1 ;  /* 0x0000000512037c11 */ /* 0x000fe200088f0c15 */
[-C--:B------:R-:W-:Y:S01]  /*8ff0*/  FMUL R124, R124, R11.reuse ;  /* 0x0000000b7c7c7220 */ /* 0x080fe20000400000 */
[----:B------:R-:W-:Y:S01]  /*9000*/  ISETP.GT.AND P2, PT, R10, RZ, PT ;  /* 0x000000ff0a00720c */ /* 0x000fe20003f44270 */
[-C--:B------:R-:W-:Y:S01]  /*9010*/  FMUL R125, R125, R11.reuse ;  /* 0x0000000b7d7d7220 */ /* 0x080fe20000400000 */
[C---:B------:R-:W-:Y:S01]  /*9020*/  ISETP.GT.AND P1, PT, R0.reuse, RZ, P4 ;  /* 0x000000ff0000720c */ /* 0x040fe20002724270 */
[----:B------:R-:W-:Y:S01]  /*9030*/  @P0 STG.E.U16 desc[UR12][R2.64], R120 ;  /* 0x0000007802000986 */ /* 0x000fe2000c10150c */
[----:B------:R-:W-:Y:S01]  /*9040*/  ISETP.GT.AND P2, PT, R0, 0x8, P2 ;  /* 0x000000080000780c */ /* 0x000fe20001744270 */
[-C--:B------:R-:W-:Y:S01]  /*9050*/  FMUL R126, R126, R11.reuse ;  /* 0x0000000b7e7e7220 */ /* 0x080fe20000400000 */
[----:B------:R-:W-:Y:S01]  /*9060*/  ISETP.GT.AND P0, PT, R0, 0x8, P4 ;  /* 0x000000080000780c */ /* 0x000fe20002704270 */
[-C--:B------:R-:W-:Y:S01]  /*9070*/  FMUL R127, R127, R11.reuse ;  /* 0x0000000b7f7f7220 */ /* 0x080fe20000400000 */
[----:B------:R-:W-:Y:S01]  /*9080*/  SHF.L.U64.HI R15, R16, 0x1, R15 ;  /* 0x00000001100f7819 */ /* 0x000fe2000001020f */
[-C--:B------:R-:W-:Y:S01]  /*9090*/  FMUL R128, R128, R11.reuse ;  /* 0x0000000b80807220 */ /* 0x080fe20000400000 */
[----:B------:R-:W-:Y:S01]  /*90a0*/  LEA R4, P3, R16, R2, 0x1 ;  /* 0x0000000210047211 */ /* 0x000fe200078608ff */
[----:B------:R-:W-:Y:S01]  /*90b0*/  FMUL R129, R129, R11 ;  /* 0x0000000b81817220 */ /* 0x000fe20000400000 */
[----:B------:R-:W-:Y:S01]  /*90c0*/  F2FP.F16.F32.PACK_AB R121, RZ, R121 ;  /* 0x00000079ff79723e */ /* 0x000fe200000000ff */
[----:B------:R-:W-:Y:S01]  /*90d0*/  FMUL R130, R130, R11 ;  /* 0x0000000b82827220 */ /* 0x000fe20000400000 */
[----:B------:R-:W-:Y:S01]  /*90e0*/  F2FP.F16.F32.PACK_AB R122, RZ, R122 ;  /* 0x0000007aff7a723e */ /* 0x000fe200000000ff */
[----:B------:R-:W-:Y:S01]  /*90f0*/  IMAD.X R5, R15, 0x1, R3, P3 ;  /* 0x000000010f057824 */ /* 0x000fe200018e0603 */
[----:B------:R-:W-:Y:S01]  /*9100*/  F2FP.F16.F32.PACK_AB R123, RZ, R123 ;  /* 0x0000007bff7b723e */ /* 0x000fe200000000ff */
[----:B------:R-:W-:Y:S01]  /*9110*/  @P1 STG.E.U16 desc[UR12][R2.64+0x2], R121 ;  /* 0x0000027902001986 */ /* 0x000fe2000c10150c */
[C---:B------:R-:W-:Y:S01]  /*9120*/  ISETP.GT.AND P5, PT, R10.reuse, 0x8, PT ;  /* 0x000000080a00780c */ /* 0x040fe20003fa4270 */
[-C--:B------:R-:W-:Y:S01]  /*9130*/  FMUL R131, R131, R11.reuse ;  /* 0x0000000b83837220 */ /* 0x080fe20000400000 */
[----:B------:R-:W-:Y:S01]  /*9140*/  ISETP.GT.AND P4, PT, R10, 0x9, PT ;  /* 0x000000090a00780c */ /* 0x000fe20003f84270 */
[----:B------:R-:W-:Y:S01]  /*9150*/  @P2 STG.E.U16 desc[UR12][R4.64], R122 ;  /* 0x0000007a04002986 */ /* 0x000fe2000c10150c */
[----:B------:R-:W-:Y:S01]  /*9160*/  ISETP.GT.AND P1, PT, R0, RZ, P5 ;  /* 0x000000ff0000720c */ /* 0x000fe20002f24270 */
[----:B------:R-:W-:Y:S01]  /*9170*/  IMAD.SHL.U32 R9, R12, 0x80, RZ ;  /* 0x000000800c097824 */ /* 0x000fe200078e00ff */
[C---:B------:R-:W-:Y:S01]  /*9180*/  ISETP.GT.AND P2, PT, R0.reuse, RZ, P4 ;  /* 0x000000ff0000720c */ /* 0x040fe20002744270 */
[----:B------:R-:W-:Y:S01]  /*9190*/  @P0 STG.E.U16 desc[UR12][R4.64+0x2], R123 ;  /* 0x0000027b04000986 */ /* 0x000fe2000c10150c */
[----:B------:R-:W-:Y:S01]  /*91a0*/  ISETP.GT.AND P0, PT, R0, 0x8, P5 ;  /* 0x000000080000780c */ /* 0x000fe20002f04270 */
[-C--:B------:R-:W-:Y:S01]  /*91b0*/  FMUL R132, R132, R11.reuse ;  /* 0x0000000b84847220 */ /* 0x080fe20000400000 */
[----:B------:R-:W-:Y:S01]  /*91c0*/  F2FP.F16.F32.PACK_AB R124, RZ, R124 ;  /* 0x0000007cff7c723e */ /* 0x000fe200000000ff */
[----:B------:R-:W-:Y:S01]  /*91d0*/  FMUL R133, R133, R11 ;  /* 0x0000000b85857220 */ /* 0x000fe20000400000 */
[----:B------:R-:W-:Y:S01]  /*91e0*/  F2FP.F16.F32.PACK_AB R125, RZ, R125 ;  /* 0x0000007dff7d723e */ /* 0x000fe200000000ff */
[-C--:B------:R-:W-:Y:S01]  /*91f0*/  FMUL R134, R134, R11.reuse ;  /* 0x0000000b86867220 */ /* 0x080fe20000400000 */
[----:B------:R-:W-:Y:S01]  /*9200*/  F2FP.F16.F32.PACK_AB R126, RZ, R126 ;  /* 0x0000007eff7e723e */ /* 0x000fe200000000ff */
[-C--:B------:R-:W-:Y:S01]  /*9210*/  FMUL R135, R135, R11.reuse ;  /* 0x0000000b87877220 */ /* 0x080fe20000400000 */
[----:B------:R-:W-:Y:S01]  /*9220*/  ISETP.GT.AND P3, PT, R10, 0x10, PT ;  /* 0x000000100a00780c */ /* 0x000fe20003f64270 */
[----:B------:R-:W-:Y:S01]  /*9230*/  @P1 STG.E.U16 desc[UR12][R2.64+0x10], R124 ;  /* 0x0000107c02001986 */ /* 0x000fe2000c10150c */
[----:B------:R-:W-:Y:S01]  /*9240*/  ISETP.GT.AND P1, PT, R0, 0x8, P4 ;  /* 0x000000080000780c */ /* 0x000fe20002724270 */
[----:B------:R-:W-:Y:S01]  /*9250*/  FMUL R136, R136, R11 ;  /* 0x0000000b88887220 */ /* 0x000fe20000400000 */
[----:B------:R-:W-:Y:S01]  /*9260*/  F2FP.F16.F32.PACK_AB R127, RZ, R127 ;  /* 0x0000007fff7f723e */ /* 0x000fe200000000ff */
[----:B------:R-:W-:Y:S01]  /*9270*/  @P2 STG.E.U16 desc[UR12][R2.64+0x12], R125 ;  /* 0x0000127d02002986 */ /* 0x000fe2000c10150c */
[----:B------:R-:W-:Y:S01]  /*9280*/  F2FP.F16.F32.PACK_AB R128, RZ, R128 ;  /* 0x00000080ff80723e */ /* 0x000fe200000000ff */
[-C--:B------:R-:W-:Y:S01]  /*9290*/  FMUL R137, R137, R11.reuse ;  /* 0x0000000b89897220 */ /* 0x080fe20000400000 */
[----:B------:R-:W-:Y:S01]  /*92a0*/  ISETP.GT.AND P2, PT, R10, 0x11, PT ;  /* 0x000000110a00780c */ /* 0x000fe20003f44270 */
[----:B------:R-:W-:Y:S01]  /*92b0*/  @P0 STG.E.U16 desc[UR12][R4.64+0x10], R126 ;  /* 0x0000107e04000986 */ /* 0x000fe2000c10150c */
[----:B------:R-:W-:Y:S01]  /*92c0*/  ISETP.GT.AND P0, PT, R0, RZ, P3 ;  /* 0x000000ff0000720c */ /* 0x000fe20001f04270 */
[----:B------:R-:W-:Y:S01]  /*92d0*/  FMUL R138, R138, R11 ;  /* 0x0000000b8a8a7220 */ /* 0x000fe20000400000 */
[----:B------:R-:W-:Y:S01]  /*92e0*/  F2FP.F16.F32.PACK_AB R129, RZ, R129 ;  /* 0x00000081ff81723e */ /* 0x000fe200000000ff */
[----:B------:R-:W-:Y:S01]  /*92f0*/  FMUL R139, R139, R11 ;  /* 0x0000000b8b8b7220 */ /* 0x000fe20000400000 */
[----:B------:R-:W-:Y:S01]  /*9300*/  F2FP.F16.F32.PACK_AB R130, RZ, R130 ;  /* 0x00000082ff82723e */ /* 0x000fe200000000ff */
[----:B------:R-:W-:Y:S01]  /*9310*/  @P1 STG.E.U16 desc[UR12][R4.64+0x12], R127 ;  /* 0x0000127f04001986 */ /* 0x000fe2000c10150c */
[----:B------:R-:W-:Y:S01]  /*9320*/  F2FP.F16.F32.PACK_AB R131, RZ, R131 ;  /* 0x00000083ff83723e */ /* 0x000fe200000000ff */
[-C--:B------:R-:W-:Y:S01]  /*9330*/  FMUL R140, R140, R11.reuse ;  /* 0x0000000b8c8c7220 */ /* 0x080fe20000400000 */
[----:B------:R-:W-:Y:S01]  /*9340*/  SHF.L.U64.HI R13, R12, 0x7, R13 ;  /* 0x000000070c0d7819 */ /* 0x000fe2000001020d */
[-C--:B------:R-:W-:Y:S01]  /*9350*/  FMUL R141, R141, R11.reuse ;  /* 0x0000000b8d8d7220 */ /* 0x080fe20000400000 */
[----:B------:R-:W-:Y:S01]  /*9360*/  LOP3.LUT R15, R9, 0x2, RZ, 0xfc, !PT ;  /* 0x00000002090f7812 */ /* 0x000fe200078efcff */
[-C--:B------:R-:W-:Y:S01]  /*9370*/  FMUL R142, R142, R11.reuse ;  /* 0x0000000b8e8e7220 */ /* 0x080fe20000400000 */
[----:B------:R-:W-:Y:S01]  /*9380*/  F2FP.F16.F32.PACK_AB R132, RZ, R132 ;  /* 0x00000084ff84723e */ /* 0x000fe200000000ff */
[----:B------:R0:W-:Y:S01]  /*9390*/  @P0 STG.E.U16 desc[UR12][R2.64+0x20], R128 ;  /* 0x0000208002000986 */ /* 0x0001e2000c10150c */
[----:B------:R-:W-:Y:S01]  /*93a0*/  ISETP.GT.AND P0, PT, R0, RZ, P2 ;  /* 0x000000ff0000720c */ /* 0x000fe20001704270 */
[-C--:B------:R-:W-:Y:S01]  /*93b0*/  FMUL R143, R143, R11.reuse ;  /* 0x0000000b8f8f7220 */ /* 0x080fe20000400000 */
[----:B------:R-:W-:Y:S01]  /*93c0*/  ISETP.GT.AND P1, PT, R10, 0x19, PT ;  /* 0x000000190a00780c */ /* 0x000fe20003f24270 */
[----:B------:R-:W-:Y:S01]  /*93d0*/  FMUL R144, R144, R11 ;  /* 0x0000000b90907220 */ /* 0x000fe20000400000 */
[----:B------:R-:W-:Y:S01]  /*93e0*/  F2FP.F16.F32.PACK_AB R133, RZ, R133 ;  /* 0x00000085ff85723e */ /* 0x000fe200000000ff */
[-C--:B------:R-:W-:Y:S01]  /*93f0*/  FMUL R145, R145, R11.reuse ;  /* 0x0000000b91917220 */ /* 0x080fe20000400000 */
[----:B------:R-:W-:Y:S01]  /*9400*/  F2FP.F16.F32.PACK_AB R134, RZ, R134 ;  /* 0x00000086ff86723e */ /* 0x000fe200000000ff */
[----:B------:R-:W-:Y:S01]  /*9410*/  FMUL R146, R146, R11 ;  /* 0x0000000b92927220 */ /* 0x000fe20000400000 */
[----:B------:R-:W-:Y:S01]  /*9420*/  F2FP.F16.F32.PACK_AB R135, RZ, R135 ;  /* 0x00000087ff87723e */ /* 0x000fe200000000ff */
[-C--:B------:R-:W-:Y:S01]  /*9430*/  FMUL R147, R147, R11.reuse ;  /* 0x0000000b93937220 */ /* 0x080fe20000400000 */
[----:B------:R-:W-:Y:S01]  /*9440*/  F2FP.F16.F32.PACK_AB R136, RZ, R136 ;  /* 0x00000088ff88723e */ /* 0x000fe200000000ff */
[----:B------:R-:W-:Y:S01]  /*9450*/  FMUL R148, R148, R11 ;  /* 0x0000000b94947220 */ /* 0x000fe20000400000 */
[----:B------:R-:W-:Y:S01]  /*9460*/  F2FP.F16.F32.PACK_AB R137, RZ, R137 ;  /* 0x00000089ff89723e */ /* 0x000fe200000000ff */
[----:B------:R1:W-:Y:S01]  /*9470*/  @P0 STG.E.U16 desc[UR12][R2.64+0x22], R129 ;  /* 0x0000228102000986 */ /* 0x0003e2000c10150c */
[----:B------:R-:W-:Y:S01]  /*9480*/  ISETP.GT.AND P0, PT, R0, 0x8, P3 ;  /* 0x000000080000780c */ /* 0x000fe20001f04270 */
[-C--:B------:R-:W-:Y:S01]  /*9490*/  FMUL R149, R149, R11.reuse ;  /* 0x0000000b95957220 */ /* 0x080fe20000400000 */
[----:B------:R-:W-:Y:S01]  /*94a0*/  F2FP.F16.F32.PACK_AB R138, RZ, R138 ;  /* 0x0000008aff8a723e */ /* 0x000fe200000000ff */
[----:B------:R-:W-:Y:S01]  /*94b0*/  FMUL R150, R150, R11 ;  /* 0x0000000b96967220 */ /* 0x000fe20000400000 */
[----:B------:R-:W-:Y:S01]  /*94c0*/  F2FP.F16.F32.PACK_AB R139, RZ, R139 ;  /* 0x0000008bff8b723e */ /* 0x000fe200000000ff */
[-C--:B------:R-:W-:Y:S01]  /*94d0*/  FMUL R151, R151, R11.reuse ;  /* 0x0000000b97977220 */ /* 0x080fe20000400000 */
[----:B------:R-:W-:Y:S01]  /*94e0*/  ISETP.GT.AND P5, PT, R10, 0x28, PT ;  /* 0x000000280a00780c */ /* 0x000fe20003fa4270 */
[-C--:B------:R-:W-:Y:S01]  /*94f0*/  FMUL R88, R88, R11.reuse ;  /* 0x0000000b58587220 */ /* 0x080fe20000400000 */
[----:B------:R-:W-:Y:S01]  /*9500*/  F2FP.F16.F32.PACK_AB R140, RZ, R140 ;  /* 0x0000008cff8c723e */ /* 0x000fe200000000ff */
[-C--:B------:R-:W-:Y:S01]  /*9510*/  FMUL R89, R89, R11.reuse ;  /* 0x0000000b59597220 */ /* 0x080fe20000400000 */
[----:B------:R-:W-:Y:S01]  /*9520*/  ISETP.GT.AND P4, PT, R10, 0x29, PT ;  /* 0x000000290a00780c */ /* 0x000fe20003f84270 */
[----:B------:R-:W-:Y:S01]  /*9530*/  FMUL R90, R90, R11 ;  /* 0x0000000b5a5a7220 */ /* 0x000fe20000400000 */
[----:B------:R-:W-:Y:S01]  /*9540*/  F2FP.F16.F32.PACK_AB R141, RZ, R141 ;  /* 0x0000008dff8d723e */ /* 0x000fe200000000ff */
[----:B------:R-:W-:Y:S01]  /*9550*/  @P0 STG.E.U16 desc[UR12][R4.64+0x20], R130 ;  /* 0x0000208204000986 */ /* 0x000fe2000c10150c */
[----:B------:R-:W-:Y:S01]  /*9560*/  ISETP.GT.AND P0, PT, R0, 0x8, P2 ;  /* 0x000000080000780c */ /* 0x000fe20001704270 */
[-C--:B------:R-:W-:Y:S01]  /*9570*/  FMUL R91, R91, R11.reuse ;  /* 0x0000000b5b5b7220 */ /* 0x080fe20000400000 */
[----:B------:R-:W-:Y:S01]  /*9580*/  ISETP.GT.AND P2, PT, R10, 0x18, PT ;  /* 0x000000180a00780c */ /* 0x000fe20003f44270 */
        /* <DEDUP_REMOVED lines=8> */
[----:B------:R-:W-:Y:S01]  /*9610*/  FMUL R96, R96, R11 ;  /* 0x0000000b60607220 */ /* 0x000fe20000400000 */
[----:B------:R-:W-:Y:S01]  /*9620*/  F2FP.F16.F32.PACK_AB R145, RZ, R145 ;  /* 0x00000091ff91723e */ /* 0x000fe200000000ff */
[----:B------:R-:W-:Y:S01]  /*9630*/  @P0 STG.E.U16 desc[UR12][R4.64+0x22], R131 ;  /* 0x0000228304000986 */ /* 0x000fe2000c10150c */
[----:B------:R-:W-:Y:S01]  /*9640*/  IADD3 R6, P0, R9, R2, RZ ;  /* 0x0000000209067210 */ /* 0x000fe20007f1e0ff */
[-C--:B------:R-:W-:Y:S01]  /*9650*/  FMUL R97, R97, R11.reuse ;  /* 0x0000000b61617220 */ /* 0x080fe20000400000 */
[----:B------:R-:W-:Y:S01]  /*9660*/  F2FP.F16.F32.PACK_AB R146, RZ, R146 ;  /* 0x00000092ff92723e */ /* 0x000fe200000000ff */
[----:B------:R-:W-:Y:S01]  /*9670*/  FMUL R98, R98, R11 ;  /* 0x0000000b62627220 */ /* 0x000fe20000400000 */
[----:B------:R-:W-:Y:S01]  /*9680*/  F2FP.F16.F32.PACK_AB R147, RZ, R147 ;  /* 0x00000093ff93723e */ /* 0x000fe200000000ff */
[--C-:B------:R-:W-:Y:S01]  /*9690*/  IMAD.X R7, R13, 0x1, R3.reuse, P0 ;  /* 0x000000010d077824 */ /* 0x100fe200000e0603 */
[----:B------:R-:W-:Y:S01]  /*96a0*/  IADD3 R18, P0, R15, R2, RZ ;  /* 0x000000020f127210 */ /* 0x000fe20007f1e0ff */
[-C--:B------:R-:W-:Y:S01]  /*96b0*/  FMUL R99, R99, R11.reuse ;  /* 0x0000000b63637220 */ /* 0x080fe20000400000 */
[----:B------:R-:W-:Y:S01]  /*96c0*/  F2FP.F16.F32.PACK_AB R148, RZ, R148 ;  /* 0x00000094ff94723e */ /* 0x000fe200000000ff */
[----:B------:R-:W-:Y:S01]  /*96d0*/  FMUL R100, R100, R11 ;  /* 0x0000000b64647220 */ /* 0x000fe20000400000 */
[----:B------:R-:W-:Y:S01]  /*96e0*/  F2FP.F16.F32.PACK_AB R149, RZ, R149 ;  /* 0x00000095ff95723e */ /* 0x000fe200000000ff */
[----:B------:R-:W-:Y:S01]  /*96f0*/  IMAD.X R19, R13, 0x1, R3, P0 ;  /* 0x000000010d137824 */ /* 0x000fe200000e0603 */
[----:B------:R-:W-:Y:S01]  /*9700*/  ISETP.GT.AND P0, PT, R0, RZ, P2 ;  /* 0x000000ff0000720c */ /* 0x000fe20001704270 */
[-C--:B------:R-:W-:Y:S01]  /*9710*/  FMUL R101, R101, R11.reuse ;  /* 0x0000000b65657220 */ /* 0x080fe20000400000 */
[----:B------:R-:W-:Y:S01]  /*9720*/  F2FP.F16.F32.PACK_AB R150, RZ, R150 ;  /* 0x00000096ff96723e */ /* 0x000fe200000000ff */
[----:B------:R-:W-:Y:S01]  /*9730*/  FMUL R102, R102, R11 ;  /* 0x0000000b66667220 */ /* 0x000fe20000400000 */
[----:B------:R-:W-:Y:S01]  /*9740*/  F2FP.F16.F32.PACK_AB R151, RZ, R151 ;  /* 0x00000097ff97723e */ /* 0x000fe200000000ff */
[-C--:B------:R-:W-:Y:S01]  /*9750*/  FMUL R103, R103, R11.reuse ;  /* 0x0000000b67677220 */ /* 0x080fe20000400000 */
[----:B------:R-:W-:Y:S01]  /*9760*/  LOP3.LUT R21, R9, 0x10, RZ, 0xfc, !PT ;  /* 0x0000001009157812 */ /* 0x000fe200078efcff */
[-C--:B------:R-:W-:Y:S01]  /*9770*/  FMUL R104, R104, R11.reuse ;  /* 0x0000000b68687220 */ /* 0x080fe20000400000 */
[----:B------:R-:W-:Y:S01]  /*9780*/  F2FP.F16.F32.PACK_AB R88, RZ, R88 ;  /* 0x00000058ff58723e */ /* 0x000fe200000000ff */
[-C--:B------:R-:W-:Y:S01]  /*9790*/  FMUL R105, R105, R11.reuse ;  /* 0x0000000b69697220 */ /* 0x080fe20000400000 */
[----:B------:R-:W-:Y:S01]  /*97a0*/  LOP3.LUT R23, R9, 0x12, RZ, 0xfc, !PT ;  /* 0x0000001209177812 */ /* 0x000fe200078efcff */
[----:B------:R-:W-:Y:S01]  /*97b0*/  FMUL R106, R106, R11 ;  /* 0x0000000b6a6a7220 */ /* 0x000fe20000400000 */
[----:B------:R-:W-:Y:S01]  /*97c0*/  F2FP.F16.F32.PACK_AB R89, RZ, R89 ;  /* 0x00000059ff59723e */ /* 0x000fe200000000ff */
[----:B------:R-:W-:Y:S01]  /*97d0*/  @P0 STG.E.U16 desc[UR12][R2.64+0x30], R132 ;  /* 0x0000308402000986 */ /* 0x000fe2000c10150c */
[----:B------:R-:W-:Y:S01]  /*97e0*/  ISETP.GT.AND P0, PT, R0, RZ, P1 ;  /* 0x000000ff0000720c */ /* 0x000fe20000f04270 */
        /* <DEDUP_REMOVED lines=8> */
[-C--:B------:R-:W-:Y:S01]  /*9870*/  FMUL R111, R111, R11.reuse ;  /* 0x0000000b6f6f7220 */ /* 0x080fe20000400000 */
[----:B------:R-:W-:Y:S01]  /*9880*/  PRMT R8, R92, 0x7610, R8 ;  /* 0x000076105c087816 */ /* 0x000fe20000000008 */
[-C--:B------:R-:W-:Y:S01]  /*9890*/  FMUL R112, R112, R11.reuse ;  /* 0x0000000b70707220 */ /* 0x080fe20000400000 */
[----:B------:R-:W-:Y:S01]  /*98a0*/  F2FP.F16.F32.PACK_AB R94, RZ, R94 ;  /* 0x0000005eff5e723e */ /* 0x000fe200000000ff */
[----:B------:R-:W-:Y:S01]  /*98b0*/  @P0 STG.E.U16 desc[UR12][R2.64+0x32], R133 ;  /* 0x0000328502000986 */ /* 0x000fe2000c10150c */
[----:B------:R-:W-:Y:S01]  /*98c0*/  ISETP.GT.AND P0, PT, R0, 0x8, P2 ;  /* 0x000000080000780c */ /* 0x000fe20001704270 */
        /* <DEDUP_REMOVED lines=26> */
[----:B------:R-:W-:Y:S01]  /*9a70*/  @P0 STG.E.U16 desc[UR12][R4.64+0x32], R135 ;  /* 0x0000328704000986 */ /* 0x000fe2000c10150c */
[----:B------:R-:W-:Y:S01]  /*9a80*/  ISETP.GT.AND P0, PT, R0, RZ, P2 ;  /* 0x000000ff0000720c */ /* 0x000fe20001704270 */
        /* <DEDUP_REMOVED lines=135> */
[----:B------:R-:W-:-:S02]  /*a300*/  F2FP.F16.F32.PACK_AB R33, RZ, R33 ;  /* 0x00000021ff21723e */ /* 0x000fc400000000ff */
[----:B------:R-:W-:Y:S01]  /*a310*/  F2FP.F16.F32.PACK_AB R34, RZ, R34 ;  /* 0x00000022ff22723e */ /* 0x000fe200000000ff */
[----:B------:R-:W-:Y:S01]  /*a320*/  @P0 STG.E.U16 desc[UR12][R2.64+0x62], R145 ;  /* 0x0000629102000986 */ /* 0x000fe2000c10150c */
[----:B------:R-:W-:Y:S02]  /*a330*/  ISETP.GT.AND P0, PT, R0, 0x8, P3 ;  /* 0x000000080000780c */ /* 0x000fe40001f04270 */
[----:B------:R-:W-:Y:S02]  /*a340*/  F2FP.F16.F32.PACK_AB R35, RZ, R35 ;  /* 0x00000023ff23723e */ /* 0x000fe400000000ff */
[----:B------:R-:W-:Y:S02]  /*a350*/  F2FP.F16.F32.PACK_AB R36, RZ, R36 ;  /* 0x00000024ff24723e */ /* 0x000fe400000000ff */
[----:B------:R-:W-:Y:S02]  /*a360*/  F2FP.F16.F32.PACK_AB R37, RZ, R37 ;  /* 0x00000025ff25723e */ /* 0x000fe400000000ff */
[----:B------:R-:W-:-:S02]  /*a370*/  F2FP.F16.F32.PACK_AB R38, RZ, R38 ;  /* 0x00000026ff26723e */ /* 0x000fc400000000ff */
[----:B------:R-:W-:Y:S02]  /*a380*/  F2FP.F16.F32.PACK_AB R39, RZ, R39 ;  /* 0x00000027ff27723e */ /* 0x000fe400000000ff */
[----:B------:R-:W-:Y:S01]  /*a390*/  F2FP.F16.F32.PACK_AB R40, RZ, R40 ;  /* 0x00000028ff28723e */ /* 0x000fe200000000ff */
[----:B------:R-:W-:Y:S01]  /*a3a0*/  @P0 STG.E.U16 desc[UR12][R4.64+0x60], R146 ;  /* 0x0000609204000986 */ /* 0x000fe2000c10150c */
[----:B------:R-:W-:Y:S02]  /*a3b0*/  ISETP.GT.AND P0, PT, R0, 0x8, P1 ;  /* 0x000000080000780c */ /* 0x000fe40000f04270 */
[----:B------:R-:W-:Y:S02]  /*a3c0*/  F2FP.F16.F32.PACK_AB R41, RZ, R41 ;  /* 0x00000029ff29723e */ /* 0x000fe400000000ff */
[----:B------:R-:W-:Y:S02]  /*a3d0*/  F2FP.F16.F32.PACK_AB R42, RZ, R42 ;  /* 0x0000002aff2a723e */ /* 0x000fe400000000ff */
[----:B------:R-:W-:-:S02]  /*a3e0*/  F2FP.F16.F32.PACK_AB R43, RZ, R43 ;  /* 0x0000002bff2b723e */ /* 0x000fc400000000ff */
[----:B------:R-:W-:Y:S02]  /*a3f0*/  F2FP.F16.F32.PACK_AB R44, RZ, R44 ;  /* 0x0000002cff2c723e */ /* 0x000fe400000000ff */
[----:B------:R-:W-:Y:S02]  /*a400*/  F2FP.F16.F32.PACK_AB R45, RZ, R45 ;  /* 0x0000002dff2d723e */ /* 0x000fe400000000ff */
[----:B------:R-:W-:Y:S01]  /*a410*/  F2FP.F16.F32.PACK_AB R46, RZ, R46 ;  /* 0x0000002eff2e723e */ /* 0x000fe200000000ff */
[----:B------:R-:W-:Y:S01]  /*a420*/  @P0 STG.E.U16 desc[UR12][R4.64+0x62], R147 ;  /* 0x0000629304000986 */ /* 0x000fe2000c10150c */
[----:B------:R-:W-:Y:S02]  /*a430*/  ISETP.GT.AND P0, PT, R0, RZ, P2 ;  /* 0x000000ff0000720c */ /* 0x000fe40001704270 */
[----:B------:R-:W-:Y:S02]  /*a440*/  F2FP.F16.F32.PACK_AB R47, RZ, R47 ;  /* 0x0000002fff2f723e */ /* 0x000fe400000000ff */
[----:B------:R-:W-:-:S02]  /*a450*/  F2FP.F16.F32.PACK_AB R48, RZ, R48 ;  /* 0x00000030ff30723e */ /* 0x000fc400000000ff */
[----:B------:R-:W-:Y:S02]  /*a460*/  F2FP.F16.F32.PACK_AB R49, RZ, R49 ;  /* 0x00000031ff31723e */ /* 0x000fe400000000ff */
[----:B------:R-:W-:Y:S02]  /*a470*/  F2FP.F16.F32.PACK_AB R50, RZ, R50 ;  /* 0x00000032ff32723e */ /* 0x000fe400000000ff */
[----:B------:R-:W-:Y:S02]  /*a480*/  F2FP.F16.F32.PACK_AB R51, RZ, R51 ;  /* 0x00000033ff33723e */ /* 0x000fe400000000ff */
[----:B------:R-:W-:Y:S01]  /*a490*/  F2FP.F16.F32.PACK_AB R52, RZ, R52 ;  /* 0x00000034ff34723e */ /* 0x000fe200000000ff */
[----:B------:R-:W-:Y:S01]  /*a4a0*/  @P0 STG.E.U16 desc[UR12][R2.64+0x70], R148 ;  /* 0x0000709402000986 */ /* 0x000fe2000c10150c */
[----:B------:R-:W-:Y:S02]  /*a4b0*/  ISETP.GT.AND P0, PT, R10, 0x39, PT ;  /* 0x000000390a00780c */ /* 0x000fe40003f04270 */
[----:B------:R-:W-:-:S02]  /*a4c0*/  F2FP.F16.F32.PACK_AB R53, RZ, R53 ;  /* 0x00000035ff35723e */ /* 0x000fc400000000ff */
[----:B------:R-:W-:Y:S02]  /*a4d0*/  ISETP.GT.AND P6, PT, R0, RZ, P0 ;  /* 0x000000ff0000720c */ /* 0x000fe400007c4270 */
[----:B------:R-:W-:-:S11]  /*a4e0*/  F2FP.F16.F32.PACK_AB R54, RZ, R54 ;  /* 0x00000036ff36723e */ /* 0x000fd600000000ff */
[----:B------:R-:W-:Y:S01]  /*a4f0*/  @P6 STG.E.U16 desc[UR12][R2.64+0x72], R149 ;  /* 0x0000729502006986 */ /* 0x000fe2000c10150c */
[----:B------:R-:W-:-:S13]  /*a500*/  ISETP.GT.AND P6, PT, R0, 0x8, P2 ;  /* 0x000000080000780c */ /* 0x000fda00017c4270 */
[----:B------:R-:W-:Y:S01]  /*a510*/  @P6 STG.E.U16 desc[UR12][R4.64+0x70], R150 ;  /* 0x0000709604006986 */ /* 0x000fe2000c10150c */
[----:B------:R-:W-:-:S13]  /*a520*/  ISETP.GT.AND P6, PT, R0, 0x8, P0 ;  /* 0x000000080000780c */ /* 0x000fda00007c4270 */
[----:B------:R-:W-:Y:S01]  /*a530*/  @P6 STG.E.U16 desc[UR12][R4.64+0x72], R151 ;  /* 0x0000729704006986 */ /* 0x000fe2000c10150c */
[----:B0-----:R-:W-:-:S05]  /*a540*/  IADD3 R128, P6, R21, R2, RZ ;  /* 0x0000000215807210 */ /* 0x001fca0007fde0ff */
[----:B-1----:R-:W-:Y:S01]  /*a550*/  IMAD.X R129, R13, 0x1, R3, P6 ;  /* 0x000000010d817824 */ /* 0x002fe200030e0603 */
[----:B------:R-:W-:-:S04]  /*a560*/  ISETP.GT.AND P6, PT, R10, RZ, PT ;  /* 0x000000ff0a00720c */ /* 0x000fc80003fc4270 */
[----:B------:R-:W-:-:S13]  /*a570*/  ISETP.GT.AND P6, PT, R0, 0x40, P6 ;  /* 0x000000400000780c */ /* 0x000fda00037c4270 */
[----:B------:R-:W-:Y:S01]  /*a580*/  @P6 STG.E.U16 desc[UR12][R6.64], R88 ;  /* 0x0000005806006986 */ /* 0x000fe2000c10150c */
[----:B------:R-:W-:-:S05]  /*a590*/  IADD3 R120, P6, R23, R2, RZ ;  /* 0x0000000217787210 */ /* 0x000fca0007fde0ff */
[----:B------:R-:W-:Y:S01]  /*a5a0*/  IMAD.X R121, R13, 0x1, R3, P6 ;  /* 0x000000010d797824 */ /* 0x000fe200030e0603 */
[----:B------:R-:W-:-:S04]  /*a5b0*/  ISETP.GT.AND P6, PT, R10, 0x1, PT ;  /* 0x000000010a00780c */ /* 0x000fc80003fc4270 */
[----:B------:R-:W-:-:S13]  /*a5c0*/  ISETP.GT.AND P6, PT, R0, 0x40, P6 ;  /* 0x000000400000780c */ /* 0x000fda00037c4270 */
[----:B------:R0:W-:Y:S01]  /*a5d0*/  @P6 STG.E.U16 desc[UR12][R18.64], R89 ;  /* 0x0000005912006986 */ /* 0x0001e2000c10150c */
[----:B------:R-:W-:-:S05]  /*a5e0*/  IADD3 R16, P6, R9, R4, RZ ;  /* 0x0000000409107210 */ /* 0x000fca0007fde0ff */
[----:B------:R-:W-:Y:S01]  /*a5f0*/  IMAD.X R17, R13, 0x1, R5, P6 ;  /* 0x000000010d117824 */ /* 0x000fe200030e0605 */
[----:B------:R-:W-:-:S04]  /*a600*/  ISETP.GT.AND P6, PT, R10, RZ, PT ;  /* 0x000000ff0a00720c */ /* 0x000fc80003fc4270 */
[----:B------:R-:W-:Y:S02]  /*a610*/  ISETP.GT.AND P6, PT, R0, 0x48, P6 ;  /* 0x000000480000780c */ /* 0x000fe400037c4270 */
[C---:B0-----:R-:W-:Y:S02]  /*a620*/  LOP3.LUT R19, R9.reuse, 0x20, RZ, 0xfc, !PT ;  /* 0x0000002009137812 */ /* 0x041fe400078efcff */
[----:B------:R-:W-:-:S09]  /*a630*/  LOP3.LUT R89, R9, 0x22, RZ, 0xfc, !PT ;  /* 0x0000002209597812 */ /* 0x000fd200078efcff */
        /* <DEDUP_REMOVED lines=8> */
[----:B------:R-:W-:-:S04]  /*a6c0*/  ISETP.GT.AND P6, PT, R10, 0x8, PT ;  /* 0x000000080a00780c */ /* 0x000fc80003fc4270 */
[----:B------:R-:W-:Y:S02]  /*a6d0*/  ISETP.GT.AND P6, PT, R0, 0x40, P6 ;  /* 0x000000400000780c */ /* 0x000fe400037c4270 */
[----:B0-----:R-:W-:-:S11]  /*a6e0*/  LOP3.LUT R91, R9, 0x30, RZ, 0xfc, !PT ;  /* 0x00000030095b7812 */ /* 0x001fd600078efcff */
[----:B------:R0:W-:Y:S01]  /*a6f0*/  @P6 STG.E.U16 desc[UR12][R128.64], R8 ;  /* 0x0000000880006986 */ /* 0x0001e2000c10150c */
[----:B------:R-:W-:-:S05]  /*a700*/  IADD3 R122, P6, R89, R2, RZ ;  /* 0x00000002597a7210 */ /* 0x000fca0007fde0ff */
[----:B------:R-:W-:Y:S01]  /*a710*/  IMAD.X R123, R13, 0x1, R3, P6 ;  /* 0x000000010d7b7824 */ /* 0x000fe200030e0603 */
[----:B------:R-:W-:-:S04]  /*a720*/  ISETP.GT.AND P6, PT, R10, 0x9, PT ;  /* 0x000000090a00780c */ /* 0x000fc80003fc4270 */
[----:B------:R-:W-:Y:S02]  /*a730*/  ISETP.GT.AND P6, PT, R0, 0x40, P6 ;  /* 0x000000400000780c */ /* 0x000fe400037c4270 */
[----:B0-----:R-:W-:-:S11]  /*a740*/  PRMT R8, R96, 0x7610, R8 ;  /* 0x0000761060087816 */ /* 0x001fd60000000008 */
[----:B------:R0:W-:Y:S01]  /*a750*/  @P6 STG.E.U16 desc[UR12][R120.64], R93 ;  /* 0x0000005d78006986 */ /* 0x0001e2000c10150c */
[----:B------:R-:W-:-:S05]  /*a760*/  IADD3 R92, P6, R21, R4, RZ ;  /* 0x00000004155c7210 */ /* 0x000fca0007fde0ff */
[----:B0-----:R-:W-:Y:S01]  /*a770*/  IMAD.X R93, R13, 0x1, R5, P6 ;  /* 0x000000010d5d7824 */ /* 0x001fe200030e0605 */
        /* <DEDUP_REMOVED lines=80> */
[----:B------:R-:W-:Y:S02]  /*ac80*/  ISETP.GT.AND P6, PT, R0, 0x40, P5 ;  /* 0x000000400000780c */ /* 0x000fe40002fc4270 */
[----:B0-----:R-:W-:-:S11]  /*ac90*/  LOP3.LUT R107, R9, 0x70, RZ, 0xfc, !PT ;  /* 0x00000070096b7812 */ /* 0x001fd600078efcff */
[----:B------:R-:W-:Y:S01]  /*aca0*/  @P6 STG.E.U16 desc[UR12][R126.64], R8 ;  /* 0x000000087e006986 */ /* 0x000fe2000c10150c */
[----:B------:R-:W-:-:S05]  /*acb0*/  IADD3 R122, P6, R105, R2, RZ ;  /* 0x00000002697a7210 */ /* 0x000fca0007fde0ff */
[----:B------:R-:W-:Y:S01]  /*acc0*/  IMAD.X R123, R13, 0x1, R3, P6 ;  /* 0x000000010d7b7824 */ /* 0x000fe200030e0603 */
[----:B------:R-:W-:-:S13]  /*acd0*/  ISETP.GT.AND P6, PT, R0, 0x40, P4 ;  /* 0x000000400000780c */ /* 0x000fda00027c4270 */
[----:B------:R0:W-:Y:S01]  /*ace0*/  @P6 STG.E.U16 desc[UR12][R120.64], R109 ;  /* 0x0000006d78006986 */ /* 0x0001e2000c10150c */
[----:B------:R-:W-:-:S05]  /*acf0*/  IADD3 R108, P6, R99, R4, RZ ;  /* 0x00000004636c7210 */ /* 0x000fca0007fde0ff */
[----:B0-----:R-:W-:Y:S01]  /*ad00*/  IMAD.X R109, R13, 0x1, R5, P6 ;  /* 0x000000010d6d7824 */ /* 0x001fe200030e0605 */
[----:B------:R-:W-:-:S13]  /*ad10*/  ISETP.GT.AND P6, PT, R0, 0x48, P5 ;  /* 0x000000480000780c */ /* 0x000fda0002fc4270 */
[----:B------:R0:W-:Y:S01]  /*ad20*/  @P6 STG.E.U16 desc[UR12][R108.64], R110 ;  /* 0x0000006e6c006986 */ /* 0x0001e2000c10150c */
[----:B------:R-:W-:-:S05]  /*ad30*/  IADD3 R126, P6, R101, R4, RZ ;  /* 0x00000004657e7210 */ /* 0x000fca0007fde0ff */
[----:B------:R-:W-:Y:S01]  /*ad40*/  IMAD.X R127, R13, 0x1, R5, P6 ;  /* 0x000000010d7f7824 */ /* 0x000fe200030e0605 */
[----:B------:R-:W-:Y:S02]  /*ad50*/  ISETP.GT.AND P6, PT, R0, 0x48, P4 ;  /* 0x000000480000780c */ /* 0x000fe400027c4270 */
[----:B0-----:R-:W-:-:S11]  /*ad60*/  LOP3.LUT R109, R9, 0x72, RZ, 0xfc, !PT ;  /* 0x00000072096d7812 */ /* 0x001fd600078efcff */
[----:B------:R0:W-:Y:S01]  /*ad70*/  @P6 STG.E.U16 desc[UR12][R126.64], R111 ;  /* 0x0000006f7e006986 */ /* 0x0001e2000c10150c */
[----:B------:R-:W-:-:S05]  /*ad80*/  IADD3 R120, P6, R107, R2, RZ ;  /* 0x000000026b787210 */ /* 0x000fca0007fde0ff */
[----:B------:R-:W-:Y:S01]  /*ad90*/  IMAD.X R121, R13, 0x1, R3, P6 ;  /* 0x000000010d797824 */ /* 0x000fe200030e0603 */
[----:B------:R-:W-:-:S13]  /*ada0*/  ISETP.GT.AND P6, PT, R0, 0x40, P3 ;  /* 0x000000400000780c */ /* 0x000fda0001fc4270 */
        /* <DEDUP_REMOVED lines=13> */
[----:B-1----:R-:W-:-:S05]  /*ae80*/  IADD3 R112, P6, R107, R4, RZ ;  /* 0x000000046b707210 */ /* 0x002fca0007fde0ff */
[----:B--2---:R-:W-:Y:S01]  /*ae90*/  IMAD.X R113, R13, 0x1, R5, P6 ;  /* 0x000000010d717824 */ /* 0x004fe200030e0605 */
[----:B------:R-:W-:-:S13]  /*aea0*/  ISETP.GT.AND P6, PT, R0, 0x40, P2 ;  /* 0x000000400000780c */ /* 0x000fda00017c4270 */
[----:B------:R-:W-:Y:S01]  /*aeb0*/  @P6 STG.E.U16 desc[UR12][R120.64], R116 ;  /* 0x0000007478006986 */ /* 0x000fe2000c10150c */
[----:B------:R-:W-:-:S05]  /*aec0*/  IADD3 R4, P6, R109, R4, RZ ;  /* 0x000000046d047210 */ /* 0x000fca0007fde0ff */
[----:B------:R-:W-:Y:S01]  /*aed0*/  IMAD.X R5, R13, 0x1, R5, P6 ;  /* 0x000000010d057824 */ /* 0x000fe200030e0605 */
[----:B------:R-:W-:-:S13]  /*aee0*/  ISETP.GT.AND P6, PT, R0, 0x40, P0 ;  /* 0x000000400000780c */ /* 0x000fda00007c4270 */
[----:B------:R-:W-:Y:S01]  /*aef0*/  @P6 STG.E.U16 desc[UR12][R128.64], R117 ;  /* 0x0000007580006986 */ /* 0x000fe2000c10150c */
[----:B---3--:R-:W-:-:S05]  /*af00*/  IADD3 R2, P6, R6, R9, RZ ;  /* 0x0000000906027210 */ /* 0x008fca0007fde0ff */
[----:B------:R-:W-:Y:S01]  /*af10*/  IMAD.X R3, R7, 0x1, R13, P6 ;  /* 0x0000000107037824 */ /* 0x000fe200030e060d */
[----:B------:R-:W-:-:S13]  /*af20*/  ISETP.GT.AND P6, PT, R0, 0x48, P2 ;  /* 0x000000480000780c */ /* 0x000fda00017c4270 */
[----:B------:R1:W-:Y:S01]  /*af30*/  @P6 STG.E.U16 desc[UR12][R112.64], R118 ;  /* 0x0000007670006986 */ /* 0x0003e2000c10150c */
[----:B0-----:R-:W-:-:S05]  /*af40*/  IADD3 R110, P6, R15, R6, RZ ;  /* 0x000000060f6e7210 */ /* 0x001fca0007fde0ff */
[----:B------:R-:W-:Y:S01]  /*af50*/  IMAD.X R111, R7, 0x1, R13, P6 ;  /* 0x00000001076f7824 */ /* 0x000fe200030e060d */
[----:B------:R-:W-:-:S13]  /*af60*/  ISETP.GT.AND P6, PT, R0, 0x48, P0 ;  /* 0x000000480000780c */ /* 0x000fda00007c4270 */
[----:B------:R0:W-:Y:S01]  /*af70*/  @P6 STG.E.U16 desc[UR12][R4.64], R119 ;  /* 0x0000007704006986 */ /* 0x0001e2000c10150c */
[----:B------:R-:W-:-:S05]  /*af80*/  IADD3 R114, P6, R21, R6, RZ ;  /* 0x0000000615727210 */ /* 0x000fca0007fde0ff */
[----:B------:R-:W-:Y:S01]  /*af90*/  IMAD.X R115, R7, 0x1, R13, P6 ;  /* 0x0000000107737824 */ /* 0x000fe200030e060d */
[----:B------:R-:W-:-:S04]  /*afa0*/  ISETP.GT.AND P6, PT, R10, RZ, PT ;  /* 0x000000ff0a00720c */ /* 0x000fc80003fc4270 */
[----:B------:R-:W-:-:S13]  /*afb0*/  ISETP.GT.AND P6, PT, R0, 0x80, P6 ;  /* 0x000000800000780c */ /* 0x000fda00037c4270 */
[----:B------:R2:W-:Y:S01]  /*afc0*/  @P6 STG.E.U16 desc[UR12][R2.64], R56 ;  /* 0x0000003802006986 */ /* 0x0005e2000c10150c */
[----:B-1----:R-:W-:-:S05]  /*afd0*/  IADD3 R112, P6, R23, R6, RZ ;  /* 0x0000000617707210 */ /* 0x002fca0007fde0ff */
[----:B------:R-:W-:Y:S01]  /*afe0*/  IMAD.X R113, R7, 0x1, R13, P6 ;  /* 0x0000000107717824 */ /* 0x000fe200030e060d */
[----:B------:R-:W-:-:S04]  /*aff0*/  ISETP.GT.AND P6, PT, R10, 0x1, PT ;  /* 0x000000010a00780c */ /* 0x000fc80003fc4270 */
[----:B------:R-:W-:-:S13]  /*b000*/  ISETP.GT.AND P6, PT, R0, 0x80, P6 ;  /* 0x000000800000780c */ /* 0x000fda00037c4270 */
[----:B------:R1:W-:Y:S01]  /*b010*/  @P6 STG.E.U16 desc[UR12][R110.64], R57 ;  /* 0x000000396e006986 */ /* 0x0003e2000c10150c */
[----:B0-----:R-:W-:-:S05]  /*b020*/  IADD3 R4, P6, R16, R9, RZ ;  /* 0x0000000910047210 */ /* 0x001fca0007fde0ff */
[----:B------:R-:W-:Y:S01]  /*b030*/  IMAD.X R5, R17, 0x1, R13, P6 ;  /* 0x0000000111057824 */ /* 0x000fe200030e060d */
[----:B------:R-:W-:-:S04]  /*b040*/  ISETP.GT.AND P6, PT, R10, RZ, PT ;  /* 0x000000ff0a00720c */ /* 0x000fc80003fc4270 */
[----:B------:R-:W-:-:S13]  /*b050*/  ISETP.GT.AND P6, PT, R0, 0x88, P6 ;  /* 0x000000880000780c */ /* 0x000fda00037c4270 */
[----:B------:R-:W-:Y:S01]  /*b060*/  @P6 STG.E.U16 desc[UR12][R4.64], R58 ;  /* 0x0000003a04006986 */ /* 0x000fe2000c10150c */
[----:B--2---:R-:W-:-:S05]  /*b070*/  IADD3 R56, P6, R16, R15, RZ ;  /* 0x0000000f10387210 */ /* 0x004fca0007fde0ff */
[----:B-1----:R-:W-:Y:S01]  /*b080*/  IMAD.X R57, R17, 0x1, R13, P6 ;  /* 0x0000000111397824 */ /* 0x002fe200030e060d */
[----:B------:R-:W-:-:S04]  /*b090*/  ISETP.GT.AND P6, PT, R10, 0x1, PT ;  /* 0x000000010a00780c */ /* 0x000fc80003fc4270 */
[----:B------:R-:W-:-:S13]  /*b0a0*/  ISETP.GT.AND P6, PT, R0, 0x88, P6 ;  /* 0x000000880000780c */ /* 0x000fda00037c4270 */
[----:B------:R0:W-:Y:S01]  /*b0b0*/  @P6 STG.E.U16 desc[UR12][R56.64], R59 ;  /* 0x0000003b38006986 */ /* 0x0001e2000c10150c */
        /* <DEDUP_REMOVED lines=10> */
[----:B0-----:R-:W-:-:S05]  /*b160*/  IADD3 R56, P6, R21, R16, RZ ;  /* 0x0000001015387210 */ /* 0x001fca0007fde0ff */
        /* <DEDUP_REMOVED lines=9> */
[----:B-1----:R-:W-:-:S05]  /*b200*/  IADD3 R60, P6, R91, R6, RZ ;  /* 0x000000065b3c7210 */ /* 0x002fca0007fde0ff */
[----:B--2---:R-:W-:Y:S01]  /*b210*/  IMAD.X R61, R7, 0x1, R13, P6 ;  /* 0x00000001073d7824 */ /* 0x004fe200030e060d */
[----:B------:R-:W-:-:S04]  /*b220*/  ISETP.GT.AND P6, PT, R10, 0x10, PT ;  /* 0x000000100a00780c */ /* 0x000fc80003fc4270 */
[----:B------:R-:W-:-:S13]  /*b230*/  ISETP.GT.AND P6, PT, R0, 0x80, P6 ;  /* 0x000000800000780c */ /* 0x000fda00037c4270 */
[----:B------:R1:W-:Y:S01]  /*b240*/  @P6 STG.E.U16 desc[UR12][R110.64], R64 ;  /* 0x000000406e006986 */ /* 0x0003e2000c10150c */
[----:B0-----:R-:W-:-:S05]  /*b250*/  IADD3 R62, P6, R93, R6, RZ ;  /* 0x000000065d3e7210 */ /* 0x001fca0007fde0ff */
[----:B---3--:R-:W-:Y:S01]  /*b260*/  IMAD.X R63, R7, 0x1, R13, P6 ;  /* 0x00000001073f7824 */ /* 0x008fe200030e060d */
        /* <DEDUP_REMOVED lines=14> */
[----:B0-----:R-:W-:Y:S01]  /*b350*/  IMAD.X R65, R7, 0x1, R13, P6 ;  /* 0x0000000107417824 */ /* 0x001fe200030e060d */
[----:B------:R-:W-:-:S04]  /*b360*/  ISETP.GT.AND P6, PT, R10, 0x18, PT ;  /* 0x000000180a00780c */ /* 0x000fc80003fc4270 */
[----:B------:R-:W-:-:S13]  /*b370*/  ISETP.GT.AND P6, PT, R0, 0x80, P6 ;  /* 0x000000800000780c */ /* 0x000fda00037c4270 */
[----:B------:R0:W-:Y:S01]  /*b380*/  @P6 STG.E.U16 desc[UR12][R60.64], R68 ;  /* 0x000000443c006986 */ /* 0x0001e2000c10150c */
[----:B--2---:R-:W-:-:S05]  /*b390*/  IADD3 R66, P6, R97, R6, RZ ;  /* 0x0000000661427210 */ /* 0x004fca0007fde0ff */
        /* <DEDUP_REMOVED lines=19> */
[----:B-1----:R-:W-:-:S05]  /*b4d0*/  IADD3 R62, P6, R101, R6, RZ ;  /* 0x00000006653e7210 */ /* 0x002fca0007fde0ff */
[----:B------:R-:W-:Y:S01]  /*b4e0*/  IMAD.X R63, R7, 0x1, R13, P6 ;  /* 0x00000001073f7824 */ /* 0x000fe200030e060d */
[----:B------:R-:W-:-:S04]  /*b4f0*/  ISETP.GT.AND P6, PT, R10, 0x21, PT ;  /* 0x000000210a00780c */ /* 0x000fc80003fc4270 */
[----:B------:R-:W-:-:S13]  /*b500*/  ISETP.GT.AND P6, PT, R0, 0x80, P6 ;  /* 0x000000800000780c */ /* 0x000fda00037c4270 */
[----:B------:R1:W-:Y:S01]  /*b510*/  @P6 STG.E.U16 desc[UR12][R66.64], R73 ;  /* 0x0000004942006986 */ /* 0x0003e2000c10150c */
[----:B--2---:R-:W-:-:S05]  /*b520*/  IADD3 R56, P6, R95, R16, RZ ;  /* 0x000000105f387210 */ /* 0x004fca0007fde0ff */
[----:B------:R-:W-:Y:S01]  /*b530*/  IMAD.X R57, R17, 0x1, R13, P6 ;  /* 0x0000000111397824 */ /* 0x000fe200030e060d */
[----:B------:R-:W-:-:S04]  /*b540*/  ISETP.GT.AND P6, PT, R10, 0x20, PT ;  /* 0x000000200a00780c */ /* 0x000fc80003fc4270 */
[----:B------:R-:W-:-:S13]  /*b550*/  ISETP.GT.AND P6, PT, R0, 0x88, P6 ;  /* 0x000000880000780c */ /* 0x000fda00037c4270 */
[----:B------:R2:W-:Y:S01]  /*b560*/  @P6 STG.E.U16 desc[UR12][R56.64], R74 ;  /* 0x0000004a38006986 */ /* 0x0005e2000c10150c */
[----:B---3--:R-:W-:-:S05]  /*b570*/  IADD3 R58, P6, R97, R16, RZ ;  /* 0x00000010613a7210 */ /* 0x008fca0007fde0ff */
[----:B------:R-:W-:Y:S01]  /*b580*/  IMAD.X R59, R17, 0x1, R13, P6 ;  /* 0x00000001113b7824 */ /* 0x000fe200030e060d */
[----:B------:R-:W-:-:S04]  /*b590*/  ISETP.GT.AND P6, PT, R10, 0x21, PT ;  /* 0x000000210a00780c */ /* 0x000fc80003fc4270 */
[----:B------:R-:W-:-:S13]  /*b5a0*/  ISETP.GT.AND P6, PT, R0, 0x88, P6 ;  /* 0x000000880000780c */ /* 0x000fda00037c4270 */
[----:B------:R3:W-:Y:S01]  /*b5b0*/  @P6 STG.E.U16 desc[UR12][R58.64], R75 ;  /* 0x0000004b3a006986 */ /* 0x0007e2000c10150c */
[----:B0-----:R-:W-:-:S05]  /*b5c0*/  IADD3 R64, P6, R103, R6, RZ ;  /* 0x0000000667407210 */ /* 0x001fca0007fde0ff */
[----:B------:R-:W-:Y:S01]  /*b5d0*/  IMAD.X R65, R7, 0x1, R13, P6 ;  /* 0x0000000107417824 */ /* 0x000fe200030e060d */
[----:B------:R-:W-:-:S13]  /*b5e0*/  ISETP.GT.AND P6, PT, R0, 0x80, P5 ;  /* 0x000000800000780c */ /* 0x000fda0002fc4270 */
[----:B------:R0:W-:Y:S01]  /*b5f0*/  @P6 STG.E.U16 desc[UR12][R60.64], R76 ;  /* 0x0000004c3c006986 */ /* 0x0001e2000c10150c */
[----:B-1----:R-:W-:-:S05]  /*b600*/  IADD3 R66, P6, R105, R6, RZ ;  /* 0x0000000669427210 */ /* 0x002fca0007fde0ff */
[----:B------:R-:W-:Y:S01]  /*b610*/  IMAD.X R67, R7, 0x1, R13, P6 ;  /* 0x0000000107437824 */ /* 0x000fe200030e060d */
[----:B------:R-:W-:-:S13]  /*b620*/  ISETP.GT.AND P6, PT, R0, 0x80, P4 ;  /* 0x000000800000780c */ /* 0x000fda00027c4270 */
[----:B------:R1:W-:Y:S01]  /*b630*/  @P6 STG.E.U16 desc[UR12][R62.64], R77 ;  /* 0x0000004d3e006986 */ /* 0x0003e2000c10150c */
[----:B--2---:R-:W-:-:S05]  /*b640*/  IADD3 R56, P6, R99, R16, RZ ;  /* 0x0000001063387210 */ /* 0x004fca0007fde0ff */
[----:B------:R-:W-:Y:S01]  /*b650*/  IMAD.X R57, R17, 0x1, R13, P6 ;  /* 0x0000000111397824 */ /* 0x000fe200030e060d */
[----:B------:R-:W-:-:S13]  /*b660*/  ISETP.GT.AND P6, PT, R0, 0x88, P5 ;  /* 0x000000880000780c */ /* 0x000fda0002fc4270 */
[----:B------:R2:W-:Y:S01]  /*b670*/  @P6 STG.E.U16 desc[UR12][R56.64], R78 ;  /* 0x0000004e38006986 */ /* 0x0005e2000c10150c */
[----:B---3--:R-:W-:-:S05]  /*b680*/  IADD3 R58, P6, R101, R16, RZ ;  /* 0x00000010653a7210 */ /* 0x008fca0007fde0ff */
[----:B------:R-:W-:Y:S01]  /*b690*/  IMAD.X R59, R17, 0x1, R13, P6 ;  /* 0x00000001113b7824 */ /* 0x000fe200030e060d */
[----:B------:R-:W-:-:S13]  /*b6a0*/  ISETP.GT.AND P6, PT, R0, 0x88, P4 ;  /* 0x000000880000780c */ /* 0x000fda00027c4270 */
[----:B------:R3:W-:Y:S01]  /*b6b0*/  @P6 STG.E.U16 desc[UR12][R58.64], R79 ;  /* 0x0000004f3a006986 */ /* 0x0007e2000c10150c */
[----:B0-----:R-:W-:-:S05]  /*b6c0*/  IADD3 R60, P6, R107, R6, RZ ;  /* 0x000000066b3c7210 */ /* 0x001fca0007fde0ff */
[----:B------:R-:W-:Y:S01]  /*b6d0*/  IMAD.X R61, R7, 0x1, R13, P6 ;  /* 0x00000001073d7824 */ /* 0x000fe200030e060d */
[----:B------:R-:W-:-:S13]  /*b6e0*/  ISETP.GT.AND P6, PT, R0, 0x80, P3 ;  /* 0x000000800000780c */ /* 0x000fda0001fc4270 */
[----:B------:R-:W-:Y:S01]  /*b6f0*/  @P6 STG.E.U16 desc[UR12][R64.64], R80 ;  /* 0x0000005040006986 */ /* 0x000fe2000c10150c */
[----:B-1----:R-:W-:-:S05]  /*b700*/  IADD3 R62, P6, R109, R6, RZ ;  /* 0x000000066d3e7210 */ /* 0x002fca0007fde0ff */
[----:B------:R-:W-:Y:S01]  /*b710*/  IMAD.X R63, R7, 0x1, R13, P6 ;  /* 0x00000001073f7824 */ /* 0x000fe200030e060d */
[----:B------:R-:W-:-:S13]  /*b720*/  ISETP.GT.AND P6, PT, R0, 0x80, P1 ;  /* 0x000000800000780c */ /* 0x000fda0000fc4270 */
[----:B------:R-:W-:Y:S01]  /*b730*/  @P6 STG.E.U16 desc[UR12][R66.64], R81 ;  /* 0x0000005142006986 */ /* 0x000fe2000c10150c */
[----:B------:R-:W-:-:S05]  /*b740*/  IADD3 R6, P6, R103, R16, RZ ;  /* 0x0000001067067210 */ /* 0x000fca0007fde0ff */
        /* <DEDUP_REMOVED lines=15> */
[----:B------:R-:W-:-:S05]  /*b840*/  IADD3 R16, P6, R2, R9, RZ ;  /* 0x0000000902107210 */ /* 0x000fca0007fde0ff */
        /* <DEDUP_REMOVED lines=9> */
[----:B------:R-:W-:-:S04]  /*b8e0*/  ISETP.GT.AND P6, PT, R10, RZ, PT ;  /* 0x000000ff0a00720c */ /* 0x000fc80003fc4270 */
[----:B------:R-:W-:-:S13]  /*b8f0*/  ISETP.GT.AND P6, PT, R0, 0xc0, P6 ;  /* 0x000000c00000780c */ /* 0x000fda00037c4270 */
[----:B------:R2:W-:Y:S01]  /*b900*/  @P6 STG.E.U16 desc[UR12][R16.64], R24 ;  /* 0x0000001810006986 */ /* 0x0005e2000c10150c */
[----:B0-----:R-:W-:-:S05]  /*b910*/  IADD3 R58, P6, R2, R23, RZ ;  /* 0x00000017023a7210 */ /* 0x001fca0007fde0ff */
[----:B------:R-:W-:Y:S01]  /*b920*/  IMAD.X R59, R3, 0x1, R13, P6 ;  /* 0x00000001033b7824 */ /* 0x000fe200030e060d */
[----:B------:R-:W-:-:S04]  /*b930*/  ISETP.GT.AND P6, PT, R10, 0x1, PT ;  /* 0x000000010a00780c */ /* 0x000fc80003fc4270 */
[----:B------:R-:W-:-:S13]  /*b940*/  ISETP.GT.AND P6, PT, R0, 0xc0, P6 ;  /* 0x000000c00000780c */ /* 0x000fda00037c4270 */
[----:B------:R-:W-:Y:S01]  /*b950*/  @P6 STG.E.U16 desc[UR12][R56.64], R25 ;  /* 0x0000001938006986 */ /* 0x000fe2000c10150c */
[----:B-1----:R-:W-:-:S05]  /*b960*/  IADD3 R6, P6, R4, R9, RZ ;  /* 0x0000000904067210 */ /* 0x002fca0007fde0ff */
[----:B------:R-:W-:Y:S01]  /*b970*/  IMAD.X R7, R5, 0x1, R13, P6 ;  /* 0x0000000105077824 */ /* 0x000fe200030e060d */
[----:B------:R-:W-:-:S04]  /*b980*/  ISETP.GT.AND P6, PT, R10, RZ, PT ;  /* 0x000000ff0a00720c */ /* 0x000fc80003fc4270 */
        /* <DEDUP_REMOVED lines=11> */
[----:B------:R-:W-:Y:S01]  /*ba40*/  @P6 STG.E.U16 desc[UR12][R60.64], R28 ;  /* 0x0000001c3c006986 */ /* 0x000fe2000c10150c */
[----:B--2---:R-:W-:-:S05]  /*ba50*/  IADD3 R16, P6, R2, R89, RZ ;  /* 0x0000005902107210 */ /* 0x004fca0007fde0ff */
[----:B------:R-:W-:Y:S01]  /*ba60*/  IMAD.X R17, R3, 0x1, R13, P6 ;  /* 0x0000000103117824 */ /* 0x000fe200030e060d */
[----:B------:R-:W-:-:S04]  /*ba70*/  ISETP.GT.AND P6, PT, R10, 0x9, PT ;  /* 0x000000090a00780c */ /* 0x000fc80003fc4270 */
[----:B------:R-:W-:-:S13]  /*ba80*/  ISETP.GT.AND P6, PT, R0, 0xc0, P6 ;  /* 0x000000c00000780c */ /* 0x000fda00037c4270 */
[----:B------:R-:W-:Y:S01]  /*ba90*/  @P6 STG.E.U16 desc[UR12][R58.64], R29 ;  /* 0x0000001d3a006986 */ /* 0x000fe2000c10150c */
        /* <DEDUP_REMOVED lines=34> */
[----:B------:R-:W-:Y:S01]  /*bcc0*/  @P6 STG.E.U16 desc[UR12][R20.64], R36 ;  /* 0x0000002414006986 */ /* 0x000fe2000c10150c */
[----:B---3--:R-:W-:-:S05]  /*bcd0*/  IADD3 R16, P6, R2, R97, RZ ;  /* 0x0000006102107210 */ /* 0x008fca0007fde0ff */
        /* <DEDUP_REMOVED lines=23> */
[----:B------:R-:W-:Y:S01]  /*be50*/  @P6 STG.E.U16 desc[UR12][R16.64], R41 ;  /* 0x0000002910006986 */ /* 0x000fe2000c10150c */
[----:B------:R-:W-:-:S04]  /*be60*/  ISETP.GT.AND P6, PT, R10, 0x20, PT ;  /* 0x000000200a00780c */ /* 0x000fc80003fc4270 */
[----:B------:R-:W-:-:S13]  /*be70*/  ISETP.GT.AND P6, PT, R0, 0xc8, P6 ;  /* 0x000000c80000780c */ /* 0x000fda00037c4270 */
[----:B------:R-:W-:Y:S01]  /*be80*/  @P6 STG.E.U16 desc[UR12][R18.64], R42 ;  /* 0x0000002a12006986 */ /* 0x000fe2000c10150c */
[----:B------:R-:W-:-:S04]  /*be90*/  ISETP.GT.AND P6, PT, R10, 0x21, PT ;  /* 0x000000210a00780c */ /* 0x000fc80003fc4270 */
[----:B------:R-:W-:-:S13]  /*bea0*/  ISETP.GT.AND P6, PT, R0, 0xc8, P6 ;  /* 0x000000c80000780c */ /* 0x000fda00037c4270 */
[----:B------:R0:W-:Y:S01]  /*beb0*/  @P6 STG.E.U16 desc[UR12][R6.64], R43 ;  /* 0x0000002b06006986 */ /* 0x0001e2000c10150c */
[----:B-1----:R-:W-:-:S05]  /*bec0*/  IADD3 R8, P6, R2, R99, RZ ;  /* 0x0000006302087210 */ /* 0x002fca0007fde0ff */
[----:B------:R-:W-:Y:S01]  /*bed0*/  IMAD.X R9, R3, 0x1, R13, P6 ;  /* 0x0000000103097824 */ /* 0x000fe200030e060d */
[C---:B------:R-:W-:Y:S02]  /*bee0*/  ISETP.GT.AND P6, PT, R0.reuse, 0xc0, P5 ;  /* 0x000000c00000780c */ /* 0x040fe40002fc4270 */
[----:B------:R-:W-:-:S11]  /*bef0*/  ISETP.GT.AND P5, PT, R0, 0xc8, P5 ;  /* 0x000000c80000780c */ /* 0x000fd60002fa4270 */
[----:B------:R1:W-:Y:S01]  /*bf00*/  @P6 STG.E.U16 desc[UR12][R8.64], R44 ;  /* 0x0000002c08006986 */ /* 0x0003e2000c10150c */
[----:B--2---:R-:W-:-:S05]  /*bf10*/  IADD3 R14, P6, R2, R101, RZ ;  /* 0x00000065020e7210 */ /* 0x004fca0007fde0ff */
[----:B------:R-:W-:Y:S01]  /*bf20*/  IMAD.X R15, R3, 0x1, R13, P6 ;  /* 0x00000001030f7824 */ /* 0x000fe200030e060d */
[C---:B------:R-:W-:Y:S02]  /*bf30*/  ISETP.GT.AND P6, PT, R0.reuse, 0xc0, P4 ;  /* 0x000000c00000780c */ /* 0x040fe400027c4270 */
[----:B------:R-:W-:-:S11]  /*bf40*/  ISETP.GT.AND P4, PT, R0, 0xc8, P4 ;  /* 0x000000c80000780c */ /* 0x000fd60002784270 */
[----:B------:R2:W-:Y:S01]  /*bf50*/  @P6 STG.E.U16 desc[UR12][R14.64], R45 ;  /* 0x0000002d0e006986 */ /* 0x0005e2000c10150c */
[----:B0-----:R-:W-:-:S05]  /*bf60*/  IADD3 R6, P6, R4, R99, RZ ;  /* 0x0000006304067210 */ /* 0x001fca0007fde0ff */
[----:B------:R-:W-:Y:S01]  /*bf70*/  IMAD.X R7, R5, 0x1, R13, P6 ;  /* 0x0000000105077824 */ /* 0x000fe200030e060d */
[----:B-1----:R-:W-:-:S04]  /*bf80*/  IADD3 R8, P6, R4, R101, RZ ;  /* 0x0000006504087210 */ /* 0x002fc80007fde0ff */
[----:B------:R0:W-:Y:S01]  /*bf90*/  @P5 STG.E.U16 desc[UR12][R6.64], R46 ;  /* 0x0000002e06005986 */ /* 0x0001e2000c10150c */
[----:B------:R-:W-:Y:S01]  /*bfa0*/  ISETP.GT.AND P5, PT, R0, 0xc0, P3 ;  /* 0x000000c00000780c */ /* 0x000fe20001fa4270 */
[--C-:B------:R-:W-:Y:S01]  /*bfb0*/  IMAD.X R9, R5, 0x1, R13.reuse, P6 ;  /* 0x0000000105097824 */ /* 0x100fe200030e060d */
[----:B--2---:R-:W-:Y:S02]  /*bfc0*/  IADD3 R14, P6, R2, R103, RZ ;  /* 0x00000067020e7210 */ /* 0x004fe40007fde0ff */
[C---:B------:R-:W-:Y:S02]  /*bfd0*/  ISETP.GT.AND P3, PT, R0.reuse, 0xc8, P3 ;  /* 0x000000c80000780c */ /* 0x040fe40001f64270 */
[----:B------:R1:W-:Y:S01]  /*bfe0*/  @P4 STG.E.U16 desc[UR12][R8.64], R47 ;  /* 0x0000002f08004986 */ /* 0x0003e2000c10150c */
[C---:B------:R-:W-:Y:S01]  /*bff0*/  ISETP.GT.AND P4, PT, R0.reuse, 0xc0, P1 ;  /* 0x000000c00000780c */ /* 0x040fe20000f84270 */
[----:B------:R-:W-:Y:S01]  /*c000*/  IMAD.X R15, R3, 0x1, R13, P6 ;  /* 0x00000001030f7824 */ /* 0x000fe200030e060d */
[----:B------:R-:W-:-:S02]  /*c010*/  ISETP.GT.AND P1, PT, R0, 0xc8, P1 ;  /* 0x000000c80000780c */ /* 0x000fc40000f24270 */
[-C--:B0-----:R-:W-:Y:S02]  /*c020*/  IADD3 R6, P6, R2, R105.reuse, RZ ;  /* 0x0000006902067210 */ /* 0x081fe40007fde0ff */
[----:B------:R0:W-:Y:S03]  /*c030*/  @P5 STG.E.U16 desc[UR12][R14.64], R48 ;  /* 0x000000300e005986 */ /* 0x0001e6000c10150c */
[--C-:B------:R-:W-:Y:S01]  /*c040*/  IMAD.X R7, R3, 0x1, R13.reuse, P6 ;  /* 0x0000000103077824 */ /* 0x100fe200030e060d */
[C---:B------:R-:W-:Y:S02]  /*c050*/  IADD3 R10, P6, R4.reuse, R105, RZ ;  /* 0x00000069040a7210 */ /* 0x040fe40007fde0ff */
[----:B-1----:R-:W-:Y:S02]  /*c060*/  IADD3 R8, P5, R4, R103, RZ ;  /* 0x0000006704087210 */ /* 0x002fe40007fbe0ff */
[----:B------:R1:W-:Y:S01]  /*c070*/  @P4 STG.E.U16 desc[UR12][R6.64], R49 ;  /* 0x0000003106004986 */ /* 0x0003e2000c10150c */
[C-C-:B------:R-:W-:Y:S01]  /*c080*/  IMAD.X R11, R5.reuse, 0x1, R13.reuse, P6 ;  /* 0x00000001050b7824 */ /* 0x140fe200030e060d */
[C---:B------:R-:W-:Y:S01]  /*c090*/  ISETP.GT.AND P4, PT, R0.reuse, 0xc0, P2 ;  /* 0x000000c00000780c */ /* 0x040fe20001784270 */
[----:B------:R-:W-:Y:S01]  /*c0a0*/  IMAD.X R9, R5, 0x1, R13, P5 ;  /* 0x0000000105097824 */ /* 0x000fe200028e060d */
[----:B------:R-:W-:-:S02]  /*c0b0*/  ISETP.GT.AND P5, PT, R0, 0xc0, P0 ;  /* 0x000000c00000780c */ /* 0x000fc400007a4270 */
[C---:B------:R-:W-:Y:S02]  /*c0c0*/  ISETP.GT.AND P2, PT, R0.reuse, 0xc8, P2 ;  /* 0x000000c80000780c */ /* 0x040fe40001744270 */
[----:B------:R2:W-:Y:S01]  /*c0d0*/  @P3 STG.E.U16 desc[UR12][R8.64], R50 ;  /* 0x0000003208003986 */ /* 0x0005e2000c10150c */
[----:B------:R-:W-:Y:S02]  /*c0e0*/  ISETP.GT.AND P0, PT, R0, 0xc8, P0 ;  /* 0x000000c80000780c */ /* 0x000fe40000704270 */
[-C--:B0-----:R-:W-:Y:S01]  /*c0f0*/  IADD3 R14, P3, R4, R107.reuse, RZ ;  /* 0x0000006b040e7210 */ /* 0x081fe20007f7e0ff */
[----:B------:R2:W-:Y:S01]  /*c100*/  @P1 STG.E.U16 desc[UR12][R10.64], R51 ;  /* 0x000000330a001986 */ /* 0x0005e2000c10150c */
[C---:B-1----:R-:W-:Y:S02]  /*c110*/  IADD3 R6, P6, R2.reuse, R107, RZ ;  /* 0x0000006b02067210 */ /* 0x042fe40007fde0ff */
[----:B------:R-:W-:Y:S01]  /*c120*/  IADD3 R2, P1, R2, R109, RZ ;  /* 0x0000006d02027210 */ /* 0x000fe20007f3e0ff */
[----:B------:R-:W-:-:S02]  /*c130*/  IMAD.X R15, R5, 0x1, R13, P3 ;  /* 0x00000001050f7824 */ /* 0x000fc400018e060d */
[C-C-:B------:R-:W-:Y:S01]  /*c140*/  IMAD.X R7, R3.reuse, 0x1, R13.reuse, P6 ;  /* 0x0000000103077824 */ /* 0x140fe200030e060d */
[----:B------:R-:W-:Y:S01]  /*c150*/  IADD3 R12, P6, R4, R109, RZ ;  /* 0x0000006d040c7210 */ /* 0x000fe20007fde0ff */
[----:B------:R-:W-:-:S03]  /*c160*/  IMAD.X R3, R3, 0x1, R13, P1 ;  /* 0x0000000103037824 */ /* 0x000fc600008e060d */
[----:B------:R2:W-:Y:S04]  /*c170*/  @P4 STG.E.U16 desc[UR12][R6.64], R52 ;  /* 0x0000003406004986 */ /* 0x0005e8000c10150c */
[----:B------:R2:W-:Y:S04]  /*c180*/  @P5 STG.E.U16 desc[UR12][R2.64], R53 ;  /* 0x0000003502005986 */ /* 0x0005e8000c10150c */
[----:B------:R2:W-:Y:S01]  /*c190*/  @P2 STG.E.U16 desc[UR12][R14.64], R54 ;  /* 0x000000360e002986 */ /* 0x0005e2000c10150c */
[----:B------:R-:W-:Y:S05]  /*c1a0*/  @!P0 EXIT ;  /* 0x000000000000894d */ /* 0x000fea0003800000 */
[----:B------:R-:W-:Y:S01]  /*c1b0*/  F2FP.F16.F32.PACK_AB R55, RZ, R55 ;  /* 0x00000037ff37723e */ /* 0x000fe200000000ff */
[----:B------:R-:W-:-:S05]  /*c1c0*/  IMAD.X R13, R5, 0x1, R13, P6 ;  /* 0x00000001050d7824 */ /* 0x000fca00030e060d */
[----:B------:R-:W-:Y:S01]  /*c1d0*/  STG.E.U16 desc[UR12][R12.64], R55 ;  /* 0x000000370c007986 */ /* 0x000fe2000c10150c */
[----:B------:R-:W-:Y:S05]  /*c1e0*/  EXIT ;  /* 0x000000000000794d */ /* 0x000fea0003800000 */
.L_x_13:
[----:B------:R-:W-:-:S13]  /*c1f0*/  ISETP.NE.AND P0, PT, R5, RZ, PT ;  /* 0x000000ff0500720c */ /* 0x000fda0003f05270 */
[----:B------:R-:W-:Y:S05]  /*c200*/  @P0 EXIT ;  /* 0x000000000000094d */ /* 0x000fea0003800000 */
[----:B------:R-:W-:-:S13]  /*c210*/  ELECT P0, URZ, PT ;  /* 0x00000000003f782f */ /* 0x000fda0003800000 */
[----:B------:R-:W-:Y:S05]  /*c220*/  @!P0 BRA `(.L_x_248) ;  /* 0x0000000400c48947 */ /* 0x000fea0003800000 */
[----:B------:R-:W-:-:S13]  /*c230*/  ISETP.GE.AND P0, PT, R3, 0x1, PT ;  /* 0x000000010300780c */ /* 0x000fda0003f06270 */
[----:B------:R-:W-:Y:S05]  /*c240*/  @!P0 BRA `(.L_x_248) ;  /* 0x0000000400bc8947 */ /* 0x000fea0003800000 */
[----:B------:R-:W0:Y:S01]  /*c250*/  S2R R13, SR_CgaCtaId ;  /* 0x00000000000d7919 */ /* 0x000e220000008800 */
[----:B------:R-:W-:Y:S01]  /*c260*/  IMAD.SHL.U32 R20, R10, 0x100, RZ ;  /* 0x000001000a147824 */ /* 0x000fe200078e00ff */
[----:B------:R-:W-:Y:S01]  /*c270*/  ULDC UR4, c[0x0][0x384] ;  /* 0x0000e10000047ab9 */ /* 0x000fe20000000800 */
[----:B------:R-:W-:Y:S01]  /*c280*/  IMAD R0, R18, R19, RZ ;  /* 0x0000001312007224 */ /* 0x000fe200078e02ff */
[----:B------:R-:W-:Y:S01]  /*c290*/  LOP3.LUT P0, RZ, R9, 0x1f, RZ, 0xc0, !PT ;  /* 0x0000001f09ff7812 */ /* 0x000fe2000780c0ff */
[----:B------:R-:W-:Y:S01]  /*c2a0*/  IMAD.HI.U32 R5, R20, UR4, RZ ;  /* 0x0000000414057c27 */ /* 0x000fe2000f8e00ff */
[----:B------:R-:W-:Y:S01]  /*c2b0*/  ULDC UR5, c[0x0][0x388] ;  /* 0x0000e20000057ab9 */ /* 0x000fe20000000800 */
[----:B------:R-:W-:Y:S02]  /*c2c0*/  ISETP.NE.AND P1, PT, R16, RZ, PT ;  /* 0x000000ff1000720c */ /* 0x000fe40003f25270 */
[----:B-----5:R-:W-:Y:S01]  /*c2d0*/  CS2R R10, SRZ ;  /* 0x00000000000a7805 */ /* 0x020fe2000001ff00 */
[----:B------:R-:W-:Y:S01]  /*c2e0*/  IMAD.SHL.U32 R21, R12, 0x40, RZ ;  /* 0x000000400c157824 */ /* 0x000fe200078e00ff */
[----:B------:R-:W-:Y:S01]  /*c2f0*/  ISETP.NE.OR P0, PT, R16, RZ, !P0 ;  /* 0x000000ff1000720c */ /* 0x000fe20004705670 */
[----:B------:R-:W-:Y:S01]  /*c300*/  IMAD R8, R7, R0, 0x1 ;  /* 0x0000000107087424 */ /* 0x000fe200078e0200 */
[----:B------:R-:W-:Y:S01]  /*c310*/  LOP3.LUT R23, R2, 0x2, RZ, 0xfc, !PT ;  /* 0x0000000202177812 */ /* 0x000fe200078efcff */
[----:B------:R-:W-:Y:S01]  /*c320*/  IMAD.MOV.U32 R6, RZ, RZ, 0x1 ;  /* 0x00000001ff067424 */ /* 0x000fe200078e00ff */
[----:B------:R-:W-:Y:S01]  /*c330*/  SHF.R.U32.HI R5, RZ, UR5, R5 ;  /* 0x00000005ff057c19 */ /* 0x000fe20008011605 */
[----:B------:R-:W-:-:S02]  /*c340*/  IMAD.MOV.U32 R9, RZ, RZ, RZ ;  /* 0x000000ffff097224 */ /* 0x000fc400078e00ff */
[----:B------:R-:W-:Y:S02]  /*c350*/  IMAD.MOV.U32 R12, RZ, RZ, RZ ;  /* 0x000000ffff0c7224 */ /* 0x000fe400078e00ff */
[C---:B0-----:R-:W-:Y:S02]  /*c360*/  IMAD.SHL.U32 R4, R13.reuse, 0x800, RZ ;  /* 0x000008000d047824 */ /* 0x041fe400078e00ff */
[----:B------:R-:W-:-:S03]  /*c370*/  IMAD.SHL.U32 R0, R13, 0x20, RZ ;  /* 0x000000200d007824 */ /* 0x000fc600078e00ff */
[----:B------:R-:W-:-:S07]  /*c380*/  LOP3.LUT R4, R4, 0x800, RZ, 0xc0, !PT ;  /* 0x0000080004047812 */ /* 0x000fce00078ec0ff */
.L_x_252:
[----:B----4-:R-:W0:Y:S01]  /*c390*/  S2R R14, SR_CgaCtaId ;  /* 0x00000000000e7919 */ /* 0x010e220000008800 */
[----:B------:R-:W-:-:S04]  /*c3a0*/  MOV R13, 0x400 ;  /* 0x00000400000d7802 */ /* 0x000fc80000000f00 */
[----:B0-----:R-:W-:Y:S02]  /*c3b0*/  LEA R22, R14, R13, 0x18 ;  /* 0x0000000d0e167211 */ /* 0x001fe400078ec0ff */
[----:B------:R-:W-:-:S03]  /*c3c0*/  SHF.L.U32 R13, R6, 0x1f, RZ ;  /* 0x0000001f060d7819 */ /* 0x000fc600000006ff */
[----:B------:R-:W-:-:S07]  /*c3d0*/  IMAD R14, R9, 0x8, R22 ;  /* 0x00000008090e7824 */ /* 0x000fce00078e0216 */
.L_x_249:
[----:B0-----:R0:W1:Y:S02]  /*c3e0*/  SYNCS.PHASECHK.TRANS64.TRYWAIT P2, [R14+URZ+0x32028], R13 ;  /* 0x0320280d0e0075a7 */ /* 0x001064000804017f */
[----:B-1----:R-:W-:Y:S05]  /*c3f0*/  @!P2 NANOSLEEP.SYNCS 0x989680 ;  /* 0x009896800000a95d */ /* 0x002fea0003900000 */
[----:B------:R-:W1:Y:S02]  /*c400*/  @!P2 SYNCS.PHASECHK.TRANS64 P2, [R14+URZ+0x32028], R13 ;  /* 0x0320280d0e00a5a7 */ /* 0x000e64000804007f */
[----:B-1----:R-:W-:Y:S05]  /*c410*/  @!P2 BRA `(.L_x_249) ;  /* 0xfffffffc00f0a947 */ /* 0x002fea000383ffff */
[----:B0-----:R-:W0:Y:S02]  /*c420*/  @!P1 LDC R13, c[0x0][0x500] ;  /* 0x00014000ff0d9b82 */ /* 0x001e240000000800 */
[----:B0-----:R0:W-:Y:S02]  /*c430*/  @!P1 SYNCS.ARRIVE.TRANS64 RZ, [R14+URZ+0x32000], R13 ;  /* 0x0320000d0eff99a7 */ /* 0x0011e4000800003f */
[----:B0-----:R-:W-:-:S04]  /*c440*/  PRMT R13, R23, 0x9910, RZ ;  /* 0x00009910170d7816 */ /* 0x001fc800000000ff */
[----:B------:R-:W-:-:S13]  /*c450*/  ISETP.NE.AND P2, PT, R13, 0x2, PT ;  /* 0x000000020d00780c */ /* 0x000fda0003f45270 */
[----:B------:R-:W-:Y:S05]  /*c460*/  @P2 BRA `(.L_x_250) ;  /* 0x0000000000042947 */ /* 0x000fea0003800000 */
[----:B------:R-:W-:Y:S01]  /*c470*/  BPT.TRAP 0x1 ;  /* 0x000000040000795c */ /* 0x000fe20000300000 */
.L_x_250:
[----:B------:R-:W-:Y:S05]  /*c480*/  @P0 BRA `(.L_x_251) ;  /* 0x0000000000040947 */ /* 0x000fea0003800000 */
[----:B------:R-:W-:Y:S01]  /*c490*/  BPT.TRAP 0x1 ;  /* 0x000000040000795c */ /* 0x000fe20000300000 */
.L_x_251:
[----:B---3--:R-:W0:Y:S01]  /*c4a0*/  LDC R15, c[0x0][0x380] ;  /* 0x0000e000ff0f7b82 */ /* 0x008e220000000800 */
[----:B------:R-:W-:Y:S01]  /*c4b0*/  R2UR UR4, R5 ;  /* 0x00000000050472ca */ /* 0x000fe200000e0000 */
[----:B------:R-:W-:Y:S01]  /*c4c0*/  IMAD R13, R9, 0x1000, R4 ;  /* 0x00001000090d7824 */ /* 0x000fe200078e0204 */
[----:B------:R-:W-:Y:S01]  /*c4d0*/  R2UR UR8, R20 ;  /* 0x00000000140872ca */ /* 0x000fe200000e0000 */
[----:B------:R-:W-:Y:S01]  /*c4e0*/  ULDC UR20, c[0x0][0x38c] ;  /* 0x0000e30000147ab9 */ /* 0x000fe20000000800 */
[----:B------:R-:W-:Y:S01]  /*c4f0*/  R2UR UR17, R14 ;  /* 0x000000000e1172ca */ /* 0x000fe200000e0000 */
[----:B------:R-:W-:Y:S01]  /*c500*/  IMAD R13, R13, 0x2, R22 ;  /* 0x000000020d0d7824 */ /* 0x000fe200078e0216 */
[----:B------:R-:W-:Y:S01]  /*c510*/  UISETP.NE.AND UP0, UPT, UR20, 0x1, UPT ;  /* 0x000000011400788c */ /* 0x000fe2000bf05270 */
[----:B------:R-:W1:Y:S01]  /*c520*/  LDC.64 R16, c[0x0][0x3b8] ;  /* 0x0000ee00ff107b82 */ /* 0x000e620000000a00 */
[C---:B------:R-:W-:Y:S01]  /*c530*/  R2UR UR18, R12.reuse ;  /* 0x000000000c1272ca */ /* 0x040fe200000e0000 */
[----:B------:R-:W-:Y:S01]  /*c540*/  VIADD R12, R12, 0x1 ;  /* 0x000000010c0c7836 */ /* 0x000fe20000000000 */
[----:B------:R-:W-:Y:S01]  /*c550*/  R2UR UR9, R13 ;  /* 0x000000000d0972ca */ /* 0x000fe200000e0000 */
[----:B------:R-:W-:Y:S01]  /*c560*/  VIADD R8, R8, 0xffffffff ;  /* 0xffffffff08087836 */ /* 0x000fe20000000000 */
[----:B------:R-:W-:Y:S01]  /*c570*/  R2UR UR5, R22 ;  /* 0x00000000160572ca */ /* 0x000fe200000e0000 */
[----:B------:R-:W-:Y:S01]  /*c580*/  ULDC.64 UR26, c[0x0][0x198] ;  /* 0x00006600001a7ab9 */ /* 0x000fe20000000a00 */
[----:B------:R-:W-:Y:S01]  /*c590*/  R2UR UR16, R9 ;  /* 0x00000000091072ca */ /* 0x000fe200000e0000 */
[----:B------:R-:W1:Y:S01]  /*c5a0*/  LDC.64 R18, c[0x0][0x3d8] ;  /* 0x0000f600ff127b82 */ /* 0x000e620000000a00 */
[----:B------:R-:W-:Y:S01]  /*c5b0*/  R2UR UR12, R11 ;  /* 0x000000000b0c72ca */ /* 0x000fe200000e0000 */
[----:B------:R-:W-:Y:S01]  /*c5c0*/  @UP0 ULDC.64 UR10, c[0x0][0x390] ;  /* 0x0000e400000a0ab9 */ /* 0x000fe20000000a00 */
[----:B------:R-:W-:Y:S01]  /*c5d0*/  R2UR UR13, R10 ;  /* 0x000000000a0d72ca */ /* 0x000fe200000e0000 */
[----:B------:R-:W-:Y:S01]  /*c5e0*/  ULDC.64 UR14, c[0x0][0x3b0] ;  /* 0x0000ec00000e7ab9 */ /* 0x000fe20000000a00 */
[----:B------:R-:W-:Y:S01]  /*c5f0*/  ULDC.64 UR22, c[0x0][0x3d0] ;  /* 0x0000f40000167ab9 */ /* 0x000fe20000000a00 */
[----:B------:R-:W-:Y:S01]  /*c600*/  USHF.L.U32 UR18, UR18, 0x6, URZ ;  /* 0x0000000612127899 */ /* 0x000fe2000800063f */
[----:B------:R-:W-:Y:S01]  /*c610*/  ISETP.GT.AND P5, PT, R8, 0x1, PT ;  /* 0x000000010800780c */ /* 0x000fe20003fa4270 */
[----:B------:R-:W-:Y:S01]  /*c620*/  VIADD R9, R9, 0x1 ;  /* 0x0000000109097836 */ /* 0x000fe20000000000 */
[----:B0-----:R-:W-:Y:S01]  /*c630*/  ISETP.NE.AND P2, PT, R15, 0x1, PT ;  /* 0x000000010f00780c */ /* 0x001fe20003f45270 */
[----:B------:R-:W-:-:S02]  /*c640*/  UIADD3 UR17, UR17, 0x32000, URZ ;  /* 0x0003200011117890 */ /* 0x000fc4000fffe03f */
[----:B------:R-:W-:Y:S01]  /*c650*/  ULEA UR16, UR16, UR5, 0xf ;  /* 0x0000000510107291 */ /* 0x000fe2000f8e783f */
[C---:B------:R-:W-:Y:S01]  /*c660*/  ISETP.NE.AND P4, PT, R9.reuse, 0x5, PT ;  /* 0x000000050900780c */ /* 0x040fe20003f85270 */
[----:B------:R-:W-:Y:S01]  /*c670*/  UMOV UR28, 0x30000 ;  /* 0x00030000001c7882 */ /* 0x000fe20000000000 */
[----:B------:R-:W-:Y:S01]  /*c680*/  UMOV UR24, 0x0 ;  /* 0x0000000000187882 */ /* 0x000fe20000000000 */
[----:B------:R-:W-:Y:S01]  /*c690*/  UMOV UR25, 0x10000000 ;  /* 0x1000000000197882 */ /* 0x000fe20000000000 */
[----:B------:R-:W-:-:S05]  /*c6a0*/  SEL R9, R9, RZ, P4 ;  /* 0x000000ff09097207 */ /* 0x000fca0002000000 */
[----:B------:R-:W-:Y:S01]  /*c6b0*/  @P2 IMAD.U32 R24, RZ, RZ, UR4 ;  /* 0x00000004ff182e24 */ /* 0x000fe2000f8e00ff */
[----:B------:R-:W-:Y:S01]  /*c6c0*/  UIADD3 UR4, UP1, UR26, 0xf0, URZ ;  /* 0x000000f01a047890 */ /* 0x000fe2000ff3e03f */
[----:B-1----:R-:W-:Y:S01]  /*c6d0*/  IMAD R13, R11, R16, R18 ;  /* 0x000000100b0d7224 */ /* 0x002fe200078e0212 */
[----:B------:R-:W-:Y:S01]  /*c6e0*/  UIADD3 UR26, UP2, UR26, 0x1f0, URZ ;  /* 0x000001f01a1a7890 */ /* 0x000fe2000ff5e03f */
[----:B------:R-:W-:Y:S01]  /*c6f0*/  IMAD R14, R10, R17, R19 ;  /* 0x000000110a0e7224 */ /* 0x000fe200078e0213 */
[----:B------:R-:W-:Y:S01]  /*c700*/  @P2 R2UR UR8, R24 ;  /* 0x00000000180822ca */ /* 0x000fe200000e0000 */
[----:B------:R-:W-:Y:S01]  /*c710*/  UIADD3.X UR5, URZ, UR27, URZ, UP1, !UPT ;  /* 0x0000001b3f057290 */ /* 0x000fe20008ffe43f */
[C---:B------:R-:W-:Y:S01]  /*c720*/  ISETP.NE.AND P2, PT, R12.reuse, R7, PT ;  /* 0x000000070c00720c */ /* 0x040fe20003f45270 */
[----:B------:R-:W-:Y:S01]  /*c730*/  UIADD3.X UR27, URZ, UR27, URZ, UP2, !UPT ;  /* 0x0000001b3f1b7290 */ /* 0x000fe200097fe43f */
[----:B------:R-:W-:Y:S02]  /*c740*/  PRMT R13, R13, 0x40, R14 ;  /* 0x000000400d0d7816 */ /* 0x000fe4000000000e */
[----:B------:R-:W-:-:S07]  /*c750*/  SEL R12, R12, RZ, P2 ;  /* 0x000000ff0c0c7207 */ /* 0x000fce0001000000 */
[----:B------:R-:W-:Y:S02]  /*c760*/  UIADD3 UR6, -UR8, URZ, URZ ;  /* 0x0000003f08067290 */ /* 0x000fe4000fffe13f */
[----:B------:R-:W-:-:S04]  /*c770*/  UMOV UR21, UR8 ;  /* 0x0000000800157c82 */ /* 0x000fc80008000000 */
[----:B------:R-:W-:Y:S01]  /*c780*/  IMAD R14, R15, UR6, R20 ;  /* 0x000000060f0e7c24 */ /* 0x000fe2000f8e0214 */
[----:B------:R-:W-:Y:S01]  /*c790*/  UIMAD.WIDE.U32 UR6, UR8, UR10, URZ ;  /* 0x0000000a080672a5 */ /* 0x000fe2000f8e003f */
[----:B------:R-:W0:Y:S01]  /*c7a0*/  LDC R15, c[0x0][0x3c8] ;  /* 0x0000f200ff0f7b82 */ /* 0x000e220000000800 */
[----:B------:R-:W-:Y:S02]  /*c7b0*/  R2UR UR10, R21 ;  /* 0x00000000150a72ca */ /* 0x000fe400000e0000 */
[----:B------:R-:W-:Y:S01]  /*c7c0*/  @UP0 USHF.R.U32.HI UR21, URZ, UR11, UR7 ;  /* 0x0000000b3f150299 */ /* 0x000fe20008011607 */
[----:B------:R-:W-:Y:S01]  /*c7d0*/  R2UR UR19, R14 ;  /* 0x000000000e1372ca */ /* 0x000fe200000e0000 */
[----:B------:R-:W-:Y:S01]  /*c7e0*/  VIADD R14, R11, 0x1 ;  /* 0x000000010b0e7836 */ /* 0x000fe20000000000 */
[----:B------:R-:W-:Y:S01]  /*c7f0*/  R2UR UR7, R13 ;  /* 0x000000000d0772ca */ /* 0x000fe200000e0000 */
[----:B------:R-:W-:Y:S01]  /*c800*/  @P2 IMAD.MOV R14, RZ, RZ, R11 ;  /* 0x000000ffff0e2224 */ /* 0x000fe200078e020b */
[----:B------:R-:W-:Y:S01]  /*c810*/  R2UR UR11, R0 ;  /* 0x00000000000b72ca */ /* 0x000fe200000e0000 */
[----:B------:R-:W-:Y:S01]  /*c820*/  UIADD3 UR6, -UR21, URZ, URZ ;  /* 0x0000003f15067290 */ /* 0x000fe2000fffe13f */
[----:B------:R-:W-:Y:S01]  /*c830*/  SEL R11, RZ, 0x1, P4 ;  /* 0x00000001ff0b7807 */ /* 0x000fe20002000000 */
[----:B------:R-:W-:-:S02]  /*c840*/  VIADD R13, R10, 0x1 ;  /* 0x000000010a0d7836 */ /* 0x000fc40000000000 */
[----:B------:R-:W-:Y:S01]  /*c850*/  UIMAD UR20, UR20, UR6, UR8 ;  /* 0x00000006141472a4 */ /* 0x000fe2000f8e0208 */
[----:B------:R-:W-:Y:S01]  /*c860*/  LOP3.LUT R6, R6, R11, RZ, 0x3c, !PT ;  /* 0x0000000b06067212 */ /* 0x000fe200078e3cff */
[----:B------:R-:W-:Y:S02]  /*c870*/  UIADD3 UR8, UR9, 0x28000, URZ ;  /* 0x0002800009087890 */ /* 0x000fe4000fffe03f */
[----:B------:R-:W-:Y:S02]  /*c880*/  UIMAD UR19, UR19, UR14, UR22 ;  /* 0x0000000e131372a4 */ /* 0x000fe4000f8e0216 */
[----:B------:R-:W-:Y:S02]  /*c890*/  UIMAD UR20, UR20, UR15, UR23 ;  /* 0x0000000f141472a4 */ /* 0x000fe4000f8e0217 */
[----:B------:R-:W-:Y:S02]  /*c8a0*/  UPRMT UR6, UR7, 0x5410, URZ ;  /* 0x0000541007067896 */ /* 0x000fe4000800003f */
[----:B------:R-:W-:Y:S01]  /*c8b0*/  ULOP3.LUT UR11, UR18, 0x20, UR11, 0xf8, !UPT ;  /* 0x00000020120b7892 */ /* 0x000fe2000f8ef80b */
[----:B0-----:R-:W-:Y:S01]  /*c8c0*/  ISETP.NE.AND P3, PT, R14, R15, PT ;  /* 0x0000000f0e00720c */ /* 0x001fe20003f65270 */
[----:B------:R-:W-:-:S03]  /*c8d0*/  UMOV UR9, UR17 ;  /* 0x0000001100097c82 */ /* 0x000fc60008000000 */
[----:B------:R-:W-:Y:S02]  /*c8e0*/  SEL R11, R14, RZ, P3 ;  /* 0x000000ff0e0b7207 */ /* 0x000fe40001800000 */
[----:B------:R0:W-:Y:S07]  /*c8f0*/  UTMALDG.4D.IM2COL [UR16], [UR4], UR6 ;  /* 0x00000010040073b4 */ /* 0x0001ee0008058006 */
[----:B------:R-:W-:Y:S01]  /*c900*/  @P3 IMAD.MOV R13, RZ, RZ, R10 ;  /* 0x000000ffff0d3224 */ /* 0x000fe200078e020a */
[----:B------:R0:W-:Y:S03]  /*c910*/  UTMALDG.4D.MULTICAST [UR8], [UR26], UR28, desc[UR24] ;  /* 0x000018081a0073b4 */ /* 0x0001e6000801981c */
[----:B------:R-:W-:Y:S01]  /*c920*/  IMAD.MOV.U32 R10, RZ, RZ, R13 ;  /* 0x000000ffff0a7224 */ /* 0x000fe200078e000d */
[----:B0-----:R-:W-:Y:S06]  /*c930*/  @P5 BRA `(.L_x_252) ;  /* 0xfffffff800945947 */ /* 0x001fec000383ffff */
.L_x_248:
[----:B------:R-:W-:Y:S01]  /*c940*/  ISETP.GE.U32.AND P2, PT, R3, 0x5, PT ;  /* 0x000000050300780c */ /* 0x000fe20003f46070 */
[----:B------:R-:W-:Y:S05]  /*c950*/  WARPSYNC.ALL ;  /* 0x0000000000007948 */ /* 0x000fea0003800000 */
[----:B------:R-:W-:-:S07]  /*c960*/  ELECT P1, URZ, PT ;  /* 0x00000000003f782f */ /* 0x000fce0003820000 */
[----:B------:R-:W-:-:S05]  /*c970*/  @P2 IMAD.WIDE.U32 R4, R3, -0x33333333, RZ ;  /* 0xcccccccd03042825 */ /* 0x000fca00078e00ff */
[----:B------:R-:W-:-:S04]  /*c980*/  @P2 SHF.R.U32.HI R0, RZ, 0x2, R5 ;  /* 0x00000002ff002819 */ /* 0x000fc80000011605 */
[----:B------:R-:W-:-:S04]  /*c990*/  @P2 LOP3.LUT R0, R0, 0x1, RZ, 0xc0, !PT ;  /* 0x0000000100002812 */ /* 0x000fc800078ec0ff */
[----:B------:R-:W-:Y:S01]  /*c9a0*/  @P2 ISETP.NE.U32.AND P0, PT, R0, 0x1, PT ;  /* 0x000000010000280c */ /* 0x000fe20003f05070 */
[----:B------:R-:W-:-:S12]  /*c9b0*/  @!P1 EXIT ;  /* 0x000000000000994d */ /* 0x000fd80003800000 */
[----:B------:R-:W-:Y:S01]  /*c9c0*/  LOP3.LUT R2, R2, 0x2, RZ, 0xfc, !PT ;  /* 0x0000000202027812 */ /* 0x000fe200078efcff */
[----:B------:R-:W-:Y:S01]  /*c9d0*/  IMAD.MOV.U32 R0, RZ, RZ, 0x1 ;  /* 0x00000001ff007424 */ /* 0x000fe200078e00ff */
[----:B------:R-:W-:Y:S02]  /*c9e0*/  @P2 ISETP.NE.U32.AND.EX P0, PT, RZ, RZ, PT, P0 ;  /* 0x000000ffff00220c */ /* 0x000fe40003f05100 */
[----:B------:R-:W-:Y:S02]  /*c9f0*/  ISETP.NE.AND P1, PT, R2, 0x3, PT ;  /* 0x000000030200780c */ /* 0x000fe40003f25270 */
[----:B------:R-:W-:-:S11]  /*ca00*/  @P2 SEL R0, RZ, 0x1, !P0 ;  /* 0x00000001ff002807 */ /* 0x000fd60004000000 */
[----:B------:R-:W-:Y:S05]  /*ca10*/  @!P1 BRA `(.L_x_253) ;  /* 0x0000000000049947 */ /* 0x000fea0003800000 */
[----:B------:R-:W-:Y:S01]  /*ca20*/  BPT.TRAP 0x1 ;  /* 0x000000040000795c */ /* 0x000fe20000300000 */
.L_x_253:
[----:B------:R-:W0:Y:S01]  /*ca30*/  S2R R7, SR_CgaCtaId ;  /* 0x0000000000077919 */ /* 0x000e220000008800 */
[----:B------:R-:W-:Y:S01]  /*ca40*/  IMAD.WIDE.U32 R4, R3, -0x33333333, RZ ;  /* 0xcccccccd03047825 */ /* 0x000fe200078e00ff */
[----:B------:R-:W-:-:S04]  /*ca50*/  MOV R2, 0x400 ;  /* 0x0000040000027802 */ /* 0x000fc80000000f00 */
[----:B------:R-:W-:Y:S02]  /*ca60*/  SHF.R.U32.HI R4, RZ, 0x2, R5 ;  /* 0x00000002ff047819 */ /* 0x000fe40000011605 */
[----:B------:R-:W-:-:S03]  /*ca70*/  SHF.L.U32 R5, R0, 0x1f, RZ ;  /* 0x0000001f00057819 */ /* 0x000fc600000006ff */
[----:B------:R-:W-:Y:S01]  /*ca80*/  IMAD R3, R4, -0x5, R3 ;  /* 0xfffffffb04037824 */ /* 0x000fe200078e0203 */
[----:B0-----:R-:W-:-:S05]  /*ca90*/  LEA R2, R7, R2, 0x18 ;  /* 0x0000000207027211 */ /* 0x001fca00078ec0ff */
[----:B------:R-:W-:-:S04]  /*caa0*/  VIADD R2, R2, 0x32028 ;  /* 0x0003202802027836 */ /* 0x000fc80000000000 */
[----:B------:R-:W-:-:S07]  /*cab0*/  IMAD R4, R3, 0x8, R2 ;  /* 0x0000000803047824 */ /* 0x000fce00078e0202 */
.L_x_254:
[----:B0-----:R0:W1:Y:S02]  /*cac0*/  SYNCS.PHASECHK.TRANS64.TRYWAIT P0, [R4+URZ], R5 ;  /* 0x00000005040075a7 */ /* 0x001064000800017f */
[----:B-1----:R-:W-:Y:S05]  /*cad0*/  @!P0 NANOSLEEP.SYNCS 0x989680 ;  /* 0x009896800000895d */ /* 0x002fea0003900000 */
[----:B------:R-:W1:Y:S02]  /*cae0*/  @!P0 SYNCS.PHASECHK.TRANS64 P0, [R4+URZ], R5 ;  /* 0x00000005040085a7 */ /* 0x000e64000800007f */
[----:B-1----:R-:W-:Y:S05]  /*caf0*/  @!P0 BRA `(.L_x_254) ;  /* 0xfffffffc00f08947 */ /* 0x002fea000383ffff */
[----:B------:R-:W-:-:S05]  /*cb00*/  VIADD R3, R3, 0x1 ;  /* 0x0000000103037836 */ /* 0x000fca0000000000 */
[----:B------:R-:W-:-:S04]  /*cb10*/  ISETP.NE.AND P0, PT, R3, 0x5, PT ;  /* 0x000000050300780c */ /* 0x000fc80003f05270 */
[----:B0-----:R-:W-:Y:S02]  /*cb20*/  SEL R5, RZ, 0x1, P0 ;  /* 0x00000001ff057807 */ /* 0x001fe40000000000 */
[----:B------:R-:W-:Y:S02]  /*cb30*/  SEL R3, R3, RZ, P0 ;  /* 0x000000ff03037207 */ /* 0x000fe40000000000 */
[----:B------:R-:W-:-:S03]  /*cb40*/  LOP3.LUT R7, R0, R5, RZ, 0x3c, !PT ;  /* 0x0000000500077212 */ /* 0x000fc600078e3cff */
[----:B------:R-:W-:Y:S01]  /*cb50*/  IMAD R0, R3, 0x8, R2 ;  /* 0x0000000803007824 */ /* 0x000fe200078e0202 */
[----:B------:R-:W-:-:S07]  /*cb60*/  SHF.L.U32 R5, R7, 0x1f, RZ ;  /* 0x0000001f07057819 */ /* 0x000fce00000006ff */
.L_x_255:
        /* <DEDUP_REMOVED lines=11> */
.L_x_256:
        /* <DEDUP_REMOVED lines=11> */
.L_x_257:
        /* <DEDUP_REMOVED lines=11> */
.L_x_258:
[----:B0-----:R0:W1:Y:S02]  /*cd80*/  SYNCS.PHASECHK.TRANS64.TRYWAIT P0, [R3+URZ], R0 ;  /* 0x00000000030075a7 */ /* 0x001064000800017f */
[----:B-1----:R-:W-:Y:S05]  /*cd90*/  @!P0 NANOSLEEP.SYNCS 0x989680 ;  /* 0x009896800000895d */ /* 0x002fea0003900000 */
[----:B------:R-:W1:Y:S02]  /*cda0*/  @!P0 SYNCS.PHASECHK.TRANS64 P0, [R3+URZ], R0 ;  /* 0x00000000030085a7 */ /* 0x000e64000800007f */
[----:B-1----:R-:W-:Y:S05]  /*cdb0*/  @P0 EXIT ;  /* 0x000000000000094d */ /* 0x002fea0003800000 */
[----:B------:R-:W-:Y:S05]  /*cdc0*/  BRA `(.L_x_258) ;  /* 0xfffffffc00ec7947 */ /* 0x000fea000383ffff */
.L_x_259:
[----:B------:R-:W-:-:S00]  /*cdd0*/  BRA `(.L_x_259) ;  /* 0xfffffffc00fc7947 */ /* 0x000fc0000383ffff */
[----:B------:R-:W-:-:S00]  /*cde0*/  NOP ;  /* 0x0000000000007918 */ /* 0x000fc00000000000 */
        /* <DEDUP_REMOVED lines=9> */
.L_x_260:


//--------------------- .nv.shared._ZN7cutlass13device_kernelINS_4conv6kernel13ConvUniversalINS1_16ConvProblemShapeILNS1_8OperatorE1ELi2EEENS1_10collective14CollectiveConvINS1_46MainloopSm90TmaGmmaWarpSpecializedImplicitGemmILS5_1ELi5ELi2EN4cute5tupleIJNSA_1CILi2EEENSC_ILi1EEESE_EEENS1_36KernelImplicitTmaWarpSpecializedSm90ELi1EEENSB_IJNSC_ILi256EEENSC_ILi64EEENSB_IJSJ_EEEEEENS_6half_tESM_NSA_8TiledMMAINSA_8MMA_AtomIJNSA_4SM904GMMA25MMA_64x64x16_F32F16F16_SSILNSQ_5MajorE0ELSS_1ELNSQ_7ScaleInE1ELST_1EEEEEENSA_6LayoutINSB_IJSE_SE_SE_EEENSB_IJNSC_ILi0EEESY_SY_EEEEENSB_IJNSA_10UnderscoreES11_S11_EEEEENS7_6detail26Sm90ImplicitGemmTileTraitsINSA_20SM90_TMA_LOAD_IM2COLENSA_14ComposedLayoutINSA_7SwizzleILi3ELi4ELi3EEENSA_18smem_ptr_flag_bitsILi16EEENSW_INSB_IJNSB_IJNSC_ILi8EEENSC_ILi32EEEEEENSB_IJSJ_SE_EEENSB_IJSE_NSC_ILi5EEEEEEEEENSB_IJNSB_IJSJ_NSC_ILi512EEEEEENSB_IJSE_SY_EEENSB_IJSY_NSC_ILi16384EEEEEEEEEEEEEvEENS15_INSA_23SM90_TMA_LOAD_MULTICASTENS17_IS19_S1B_NSW_INSB_IJS1F_NSB_IJS1C_S1C_EEES1H_EEENSB_IJS1L_S1K_NSB_IJSY_NSC_ILi4096EEEEEEEEEEEEEvEEEENS_8epilogue10collective6detail29Sm90TmaWarpSpecializedAdapterINS23_15DefaultEpilogueISM_NSB_IJNSB_IJlllEEESE_SY_EEES28_NS22_6thread17LinearCombinationISM_Li1EffLNS29_9ScaleType4KindE0ELNS_15FloatRoundStyleE2ESM_EENS_4gemm15EpilogueDefaultEEEEEvvEEEEvNT_6ParamsE --------------------------
	.section	.nv.shared._ZN7cutlass13device_kernelINS_4conv6kernel13ConvUniversalINS1_16ConvProblemShapeILNS1_8OperatorE1ELi2EEENS1_10collective14CollectiveConvINS1_46MainloopSm90TmaGmmaWarpSpecializedImplicitGemmILS5_1ELi5ELi2EN4cute5tupleIJNSA_1CILi2EEENSC_ILi1EEESE_EEENS1_36KernelImplicitTmaWarpSpecializedSm90ELi1EEENSB_IJNSC_ILi256EEENSC_ILi64EEENSB_IJSJ_EEEEEENS_6half_tESM_NSA_8TiledMMAINSA_8MMA_AtomIJNSA_4SM904GMMA25MMA_64x64x16_F32F16F16_SSILNSQ_5MajorE0ELSS_1ELNSQ_7ScaleInE1ELST_1EEEEEENSA_6LayoutINSB_IJSE_SE_SE_EEENSB_IJNSC_ILi0EEESY_SY_EEEEENSB_IJNSA_10UnderscoreES11_S11_EEEEENS7_6detail26Sm90ImplicitGemmTileTraitsINSA_20SM90_TMA_LOAD_IM2COLENSA_14ComposedLayoutINSA_7SwizzleILi3ELi4ELi3EEENSA_18smem_ptr_flag_bitsILi16EEENSW_INSB_IJNSB_IJNSC_ILi8EEENSC_ILi32EEEEEENSB_IJSJ_SE_EEENSB_IJSE_NSC_ILi5EEEEEEEEENSB_IJNSB_IJSJ_NSC_ILi512EEEEEENSB_IJSE_SY_EEENSB_IJSY_NSC_ILi16384EEEEEEEEEEEEEvEENS15_INSA_23SM90_TMA_LOAD_MULTICASTENS17_IS19_S1B_NSW_INSB_IJS1F_NSB_IJS1C_S1C_EEES1H_EEENSB_IJS1L_S1K_NSB_IJSY_NSC_ILi4096EEEEEEEEEEEEEvEEEENS_8epilogue10collective6detail29Sm90TmaWarpSpecializedAdapterINS23_15DefaultEpilogueISM_NSB_IJNSB_IJlllEEESE_SY_EEES28_NS22_6thread17LinearCombinationISM_Li1EffLNS29_9ScaleType4KindE0ELNS_15FloatRoundStyleE2ESM_EENS_4gemm15EpilogueDefaultEEEEEvvEEEEvNT_6ParamsE,"aw",@nobits
	.sectionflags	@""
	.align	16
	.zero		1024


//--------------------- .nv.shared.reserved.0     --------------------------
	.section	.nv.shared.reserved.0,"aw",@nobits
	.weak		__nv_reservedSMEM_offset_0_alias
	.size		__nv_reservedSMEM_offset_0_alias, 0, 0
	.other		__nv_reservedSMEM_offset_0_alias,@"STO_CUDA_RESERVED_SHARED STV_DEFAULT"
__nv_reservedSMEM_offset_0_alias:
	.zero		0


//--------------------- .nv.global                --------------------------
	.section	.nv.global,"aw",@nobits
.nv.global:
	.type		_ZN39_INTERNAL_b38ab52c_4_k_cu_4962b641_27414cute1_E,@object
	.size		_ZN39_INTERNAL_b38ab52c_4_k_cu_4962b641_27414cute1_E,(_ZN39_INTERNAL_b38ab52c_4_k_cu_4962b641_27414cuda3std3__45__cpo6cbeginE - _ZN39_INTERNAL_b38ab52c_4_k_cu_4962b641_27414cute1_E)
_ZN39_INTERNAL_b38ab52c_4_k_cu_4962b641_27414cute1_E:
	.zero		1
	.type		_ZN39_INTERNAL_b38ab52c_4_k_cu_4962b641_27414cuda3std3__45__cpo6cbeginE,@object
	.size		_ZN39_INTERNAL_b38ab52c_4_k_cu_4962b641_27414cuda3std3__45__cpo6cbeginE,(_ZN39_INTERNAL_b38ab52c_4_k_cu_4962b641_27414cuda3std3__48in_placeE - _ZN39_INTERNAL_b38ab52c_4_k_cu_4962b641_27414cuda3std3__45__cpo6cbeginE)
_ZN39_INTERNAL_b38ab52c_4_k_cu_4962b641_27414cuda3std3__45__cpo6cbeginE:
	.zero		1
	.type		_ZN39_INTERNAL_b38ab52c_4_k_cu_4962b641_27414cuda3std3__48in_placeE,@object
	.size		_ZN39_INTERNAL_b38ab52c_4_k_cu_4962b641_27414cuda3std3__48in_placeE,(_ZN39_INTERNAL_b38ab52c_4_k_cu_4962b641_27414cuda3std6ranges3__45__cpo9iter_moveE - _ZN39_INTERNAL_b38ab52c_4_k_cu_4962b641_27414cuda3std3__48in_placeE)
_ZN39_INTERNAL_b38ab52c_4_k_cu_4962b641_27414cuda3std3__48in_placeE:
	.zero		1
	.type		_ZN39_INTERNAL_b38ab52c_4_k_cu_4962b641_27414cuda3std6ranges3__45__cpo9iter_moveE,@object
	.size		_ZN39_INTERNAL_b38ab52c_4_k_cu_4962b641_27414cuda3std6ranges3__45__cpo9iter_moveE,(_ZN39_INTERNAL_b38ab52c_4_k_cu_4962b641_27414cuda3std3__45__cpo5beginE - _ZN39_INTERNAL_b38ab52c_4_k_cu_4962b641_27414cuda3std6ranges3__45__cpo9iter_moveE)
_ZN39_INTERNAL_b38ab52c_4_k_cu_4962b641_27414cuda3std6ranges3__45__cpo9iter_moveE:
	.zero		1
	.type		_ZN39_INTERNAL_b38ab52c_4_k_cu_4962b641_27414cuda3std3__45__cpo5beginE,@object
	.size		_ZN39_INTERNAL_b38ab52c_4_k_cu_4962b641_27414cuda3std3__45__cpo5beginE,(_ZN39_INTERNAL_b38ab52c_4_k_cu_4962b641_27414cuda3std3__441_GLOBAL__N__b38ab52c_4_k_cu_4962b641_27416ignoreE - _ZN39_INTERNAL_b38ab52c_4_k_cu_4962b641_27414cuda3std3__45__cpo5beginE)
_ZN39_INTERNAL_b38ab52c_4_k_cu_4962b641_27414cuda3std3__45__cpo5beginE:
	.zero		1
	.type		_ZN39_INTERNAL_b38ab52c_4_k_cu_4962b641_27414cuda3std3__441_GLOBAL__N__b38ab52c_4_k_cu_4962b641_27416ignoreE,@object
	.size		_ZN39_INTERNAL_b38ab52c_4_k_cu_4962b641_27414cuda3std3__441_GLOBAL__N__b38ab52c_4_k_cu_4962b641_27416ignoreE,(_ZN39_INTERNAL_b38ab52c_4_k_cu_4962b641_27414cute7productE - _ZN39_INTERNAL_b38ab52c_4_k_cu_4962b641_27414cuda3std3__441_GLOBAL__N__b38ab52c_4_k_cu_4962b641_27416ignoreE)
_ZN39_INTERNAL_b38ab52c_4_k_cu_4962b641_27414cuda3std3__441_GLOBAL__N__b38ab52c_4_k_cu_4962b641_27416ignoreE:
	.zero		1
	.type		_ZN39_INTERNAL_b38ab52c_4_k_cu_4962b641_27414cute7productE,@object
	.size		_ZN39_INTERNAL_b38ab52c_4_k_cu_4962b641_27414cute7productE,(_ZN39_INTERNAL_b38ab52c_4_k_cu_4962b641_27414cuda3std3__45__cpo3endE - _ZN39_INTERNAL_b38ab52c_4_k_cu_4962b641_27414cute7productE)
_ZN39_INTERNAL_b38ab52c_4_k_cu_4962b641_27414cute7productE:
	.zero		1
	.type		_ZN39_INTERNAL_b38ab52c_4_k_cu_4962b641_27414cuda3std3__45__cpo3endE,@object
	.size		_ZN39_INTERNAL_b38ab52c_4_k_cu_4962b641_27414cuda3std3__45__cpo3endE,(_ZN39_INTERNAL_b38ab52c_4_k_cu_4962b641_27414cuda3std3__419piecewise_constructE - _ZN39_INTERNAL_b38ab52c_4_k_cu_4962b641_27414cuda3std3__45__cpo3endE)
_ZN39_INTERNAL_b38ab52c_4_k_cu_4962b641_27414cuda3std3__45__cpo3endE:
	.zero		1
	.type		_ZN39_INTERNAL_b38ab52c_4_k_cu_4962b641_27414cuda3std3__419piecewise_constructE,@object
	.size		_ZN39_INTERNAL_b38ab52c_4_k_cu_4962b641_27414cuda3std3__419piecewise_constructE,(_ZN39_INTERNAL_b38ab52c_4_k_cu_4962b641_27414cuda3std3__45__cpo4cendE - _ZN39_INTERNAL_b38ab52c_4_k_cu_4962b641_27414cuda3std3__419piecewise_constructE)
_ZN39_INTERNAL_b38ab52c_4_k_cu_4962b641_27414cuda3std3__419piecewise_constructE:
	.zero		1
	.type		_ZN39_INTERNAL_b38ab52c_4_k_cu_4962b641_27414cuda3std3__45__cpo4cendE,@object
	.size		_ZN39_INTERNAL_b38ab52c_4_k_cu_4962b641_27414cuda3std3__45__cpo4cendE,(_ZN39_INTERNAL_b38ab52c_4_k_cu_4962b641_27414cuda3std6ranges3__45__cpo4swapE - _ZN39_INTERNAL_b38ab52c_4_k_cu_4962b641_27414cuda3std3__45__cpo4cendE)
_ZN39_INTERNAL_b38ab52c_4_k_cu_4962b641_27414cuda3std3__45__cpo4cendE:
	.zero		1
	.type		_ZN39_INTERNAL_b38ab52c_4_k_cu_4962b641_27414cuda3std6ranges3__45__cpo4swapE,@object
	.size		_ZN39_INTERNAL_b38ab52c_4_k_cu_4962b641_27414cuda3std6ranges3__45__cpo4swapE,(.L_7 - _ZN39_INTERNAL_b38ab52c_4_k_cu_4962b641_27414cuda3std6ranges3__45__cpo4swapE)
_ZN39_INTERNAL_b38ab52c_4_k_cu_4962b641_27414cuda3std6ranges3__45__cpo4swapE:
	.zero		1
.L_7:


//--------------------- .nv.constant0._ZN7cutlass13device_kernelINS_4conv6kernel13ConvUniversalINS1_16ConvProblemShapeILNS1_8OperatorE1ELi2EEENS1_10collective14CollectiveConvINS1_46MainloopSm90TmaGmmaWarpSpecializedImplicitGemmILS5_1ELi5ELi2EN4cute5tupleIJNSA_1CILi2EEENSC_ILi1EEESE_EEENS1_36KernelImplicitTmaWarpSpecializedSm90ELi1EEENSB_IJNSC_ILi256EEENSC_ILi64EEENSB_IJSJ_EEEEEENS_6half_tESM_NSA_8TiledMMAINSA_8MMA_AtomIJNSA_4SM904GMMA25MMA_64x64x16_F32F16F16_SSILNSQ_5MajorE0ELSS_1ELNSQ_7ScaleInE1ELST_1EEEEEENSA_6LayoutINSB_IJSE_SE_SE_EEENSB_IJNSC_ILi0EEESY_SY_EEEEENSB_IJNSA_10UnderscoreES11_S11_EEEEENS7_6detail26Sm90ImplicitGemmTileTraitsINSA_20SM90_TMA_LOAD_IM2COLENSA_14ComposedLayoutINSA_7SwizzleILi3ELi4ELi3EEENSA_18smem_ptr_flag_bitsILi16EEENSW_INSB_IJNSB_IJNSC_ILi8EEENSC_ILi32EEEEEENSB_IJSJ_SE_EEENSB_IJSE_NSC_ILi5EEEEEEEEENSB_IJNSB_IJSJ_NSC_ILi512EEEEEENSB_IJSE_SY_EEENSB_IJSY_NSC_ILi16384EEEEEEEEEEEEEvEENS15_INSA_23SM90_TMA_LOAD_MULTICASTENS17_IS19_S1B_NSW_INSB_IJS1F_NSB_IJS1C_S1C_EEES1H_EEENSB_IJS1L_S1K_NSB_IJSY_NSC_ILi4096EEEEEEEEEEEEEvEEEENS_8epilogue10collective6detail29Sm90TmaWarpSpecializedAdapterINS23_15DefaultEpilogueISM_NSB_IJNSB_IJlllEEESE_SY_EEES28_NS22_6thread17LinearCombinationISM_Li1EffLNS29_9ScaleType4KindE0ELNS_15FloatRoundStyleE2ESM_EENS_4gemm15EpilogueDefaultEEEEEvvEEEEvNT_6ParamsE --------------------------
	.section	.nv.constant0._ZN7cutlass13device_kernelINS_4conv6kernel13ConvUniversalINS1_16ConvProblemShapeILNS1_8OperatorE1ELi2EEENS1_10collective14CollectiveConvINS1_46MainloopSm90TmaGmmaWarpSpecializedImplicitGemmILS5_1ELi5ELi2EN4cute5tupleIJNSA_1CILi2EEENSC_ILi1EEESE_EEENS1_36KernelImplicitTmaWarpSpecializedSm90ELi1EEENSB_IJNSC_ILi256EEENSC_ILi64EEENSB_IJSJ_EEEEEENS_6half_tESM_NSA_8TiledMMAINSA_8MMA_AtomIJNSA_4SM904GMMA25MMA_64x64x16_F32F16F16_SSILNSQ_5MajorE0ELSS_1ELNSQ_7ScaleInE1ELST_1EEEEEENSA_6LayoutINSB_IJSE_SE_SE_EEENSB_IJNSC_ILi0EEESY_SY_EEEEENSB_IJNSA_10UnderscoreES11_S11_EEEEENS7_6detail26Sm90ImplicitGemmTileTraitsINSA_20SM90_TMA_LOAD_IM2COLENSA_14ComposedLayoutINSA_7SwizzleILi3ELi4ELi3EEENSA_18smem_ptr_flag_bitsILi16EEENSW_INSB_IJNSB_IJNSC_ILi8EEENSC_ILi32EEEEEENSB_IJSJ_SE_EEENSB_IJSE_NSC_ILi5EEEEEEEEENSB_IJNSB_IJSJ_NSC_ILi512EEEEEENSB_IJSE_SY_EEENSB_IJSY_NSC_ILi16384EEEEEEEEEEEEEvEENS15_INSA_23SM90_TMA_LOAD_MULTICASTENS17_IS19_S1B_NSW_INSB_IJS1F_NSB_IJS1C_S1C_EEES1H_EEENSB_IJS1L_S1K_NSB_IJSY_NSC_ILi4096EEEEEEEEEEEEEvEEEENS_8epilogue10collective6detail29Sm90TmaWarpSpecializedAdapterINS23_15DefaultEpilogueISM_NSB_IJNSB_IJlllEEESE_SY_EEES28_NS22_6thread17LinearCombinationISM_Li1EffLNS29_9ScaleType4KindE0ELNS_15FloatRoundStyleE2ESM_EENS_4gemm15EpilogueDefaultEEEEEvvEEEEvNT_6ParamsE,"a",@progbits
	.sectionflags	@""
	.align	4
.nv.constant0._ZN7cutlass13device_kernelINS_4conv6kernel13ConvUniversalINS1_16ConvProblemShapeILNS1_8OperatorE1ELi2EEENS1_10collective14CollectiveConvINS1_46MainloopSm90TmaGmmaWarpSpecializedImplicitGemmILS5_1ELi5ELi2EN4cute5tupleIJNSA_1CILi2EEENSC_ILi1EEESE_EEENS1_36KernelImplicitTmaWarpSpecializedSm90ELi1EEENSB_IJNSC_ILi256EEENSC_ILi64EEENSB_IJSJ_EEEEEENS_6half_tESM_NSA_8TiledMMAINSA_8MMA_AtomIJNSA_4SM904GMMA25MMA_64x64x16_F32F16F16_SSILNSQ_5MajorE0ELSS_1ELNSQ_7ScaleInE1ELST_1EEEEEENSA_6LayoutINSB_IJSE_SE_SE_EEENSB_IJNSC_ILi0EEESY_SY_EEEEENSB_IJNSA_10UnderscoreES11_S11_EEEEENS7_6detail26Sm90ImplicitGemmTileTraitsINSA_20SM90_TMA_LOAD_IM2COLENSA_14ComposedLayoutINSA_7SwizzleILi3ELi4ELi3EEENSA_18smem_ptr_flag_bitsILi16EEENSW_INSB_IJNSB_IJNSC_ILi8EEENSC_ILi32EEEEEENSB_IJSJ_SE_EEENSB_IJSE_NSC_ILi5EEEEEEEEENSB_IJNSB_IJSJ_NSC_ILi512EEEEEENSB_IJSE_SY_EEENSB_IJSY_NSC_ILi16384EEEEEEEEEEEEEvEENS15_INSA_23SM90_TMA_LOAD_MULTICASTENS17_IS19_S1B_NSW_INSB_IJS1F_NSB_IJS1C_S1C_EEES1H_EEENSB_IJS1L_S1K_NSB_IJSY_NSC_ILi4096EEEEEEEEEEEEEvEEEENS_8epilogue10collective6detail29Sm90TmaWarpSpecializedAdapterINS23_15DefaultEpilogueISM_NSB_IJNSB_IJlllEEESE_SY_EEES28_NS22_6thread17LinearCombinationISM_Li1EffLNS29_9ScaleType4KindE0ELNS_15FloatRoundStyleE2ESM_EENS_4gemm15EpilogueDefaultEEEEEvvEEEEvNT_6ParamsE:
	.zero		1536


//--------------------- SYMBOLS --------------------------

	.type		.nv.reservedSmem.offset0,@object
	.size		.nv.reservedSmem.offset0,0x4
